//
// Generated by NVIDIA NVVM Compiler
//
// Compiler Build ID: CL-36424714
// Cuda compilation tools, release 13.0, V13.0.88
// Based on NVVM 20.0.0
//

.version 9.0
.target sm_100
.address_size 64

	// .globl	_Z9matrixMulPKfS0_Pfiiiff
// _ZZ9matrixMulPKfS0_PfiiiffE4subA has been demoted
// _ZZ9matrixMulPKfS0_PfiiiffE4subB has been demoted

.visible .entry _Z9matrixMulPKfS0_Pfiiiff(
	.param .u64 .ptr .align 1 _Z9matrixMulPKfS0_Pfiiiff_param_0,
	.param .u64 .ptr .align 1 _Z9matrixMulPKfS0_Pfiiiff_param_1,
	.param .u64 .ptr .align 1 _Z9matrixMulPKfS0_Pfiiiff_param_2,
	.param .u32 _Z9matrixMulPKfS0_Pfiiiff_param_3,
	.param .u32 _Z9matrixMulPKfS0_Pfiiiff_param_4,
	.param .u32 _Z9matrixMulPKfS0_Pfiiiff_param_5,
	.param .f32 _Z9matrixMulPKfS0_Pfiiiff_param_6,
	.param .f32 _Z9matrixMulPKfS0_Pfiiiff_param_7
)
{
	.reg .pred 	%p<4>;
	.reg .b32 	%r<123>;
	.reg .b32 	%f<279>;
	.reg .b64 	%rd<96>;
	// demoted variable
	.shared .align 4 .b8 _ZZ9matrixMulPKfS0_PfiiiffE4subA[16384];
	// demoted variable
	.shared .align 4 .b8 _ZZ9matrixMulPKfS0_PfiiiffE4subB[16384];
	ld.param.u32 	%r31, [_Z9matrixMulPKfS0_Pfiiiff_param_4];
	ld.param.u32 	%r32, [_Z9matrixMulPKfS0_Pfiiiff_param_5];
	mov.u32 	%r33, %ctaid.x;
	mov.u32 	%r1, %ntid.x;
	shl.b32 	%r2, %r1, 2;
	mov.u32 	%r3, %tid.x;
	mad.lo.s32 	%r4, %r2, %r33, %r3;
	mov.u32 	%r34, %ctaid.y;
	mov.u32 	%r5, %ntid.y;
	shl.b32 	%r6, %r5, 2;
	mov.u32 	%r7, %tid.y;
	mad.lo.s32 	%r8, %r6, %r34, %r7;
	setp.lt.s32 	%p1, %r32, 1;
	mov.f32 	%f263, 0f00000000;
	mov.f32 	%f264, %f263;
	mov.f32 	%f265, %f263;
	mov.f32 	%f266, %f263;
	mov.f32 	%f267, %f263;
	mov.f32 	%f268, %f263;
	mov.f32 	%f269, %f263;
	mov.f32 	%f270, %f263;
	mov.f32 	%f271, %f263;
	mov.f32 	%f272, %f263;
	mov.f32 	%f273, %f263;
	mov.f32 	%f274, %f263;
	mov.f32 	%f275, %f263;
	mov.f32 	%f276, %f263;
	mov.f32 	%f277, %f263;
	mov.f32 	%f278, %f263;
	@%p1 bra 	$L__BB0_5;
	mad.lo.s32 	%r36, %r2, %r3, %r7;
	shl.b32 	%r37, %r36, 2;
	mov.u32 	%r38, _ZZ9matrixMulPKfS0_PfiiiffE4subA;
	add.s32 	%r9, %r38, %r37;
	mad.lo.s32 	%r39, %r6, %r3, %r7;
	shl.b32 	%r40, %r39, 2;
	mov.u32 	%r41, _ZZ9matrixMulPKfS0_PfiiiffE4subB;
	add.s32 	%r10, %r41, %r40;
	shl.b32 	%r11, %r1, 6;
	shl.b32 	%r42, %r5, 8;
	add.s32 	%r12, %r10, %r42;
	shl.b32 	%r43, %r1, 9;
	add.s32 	%r13, %r9, %r43;
	shl.b32 	%r44, %r5, 9;
	add.s32 	%r14, %r10, %r44;
	mul.lo.s32 	%r45, %r3, %r1;
	shl.b32 	%r46, %r45, 6;
	add.s32 	%r15, %r38, %r46;
	shl.b32 	%r47, %r3, 6;
	or.b32  	%r48, %r47, 16;
	mad.lo.s32 	%r16, %r1, %r48, %r38;
	or.b32  	%r49, %r47, 48;
	mad.lo.s32 	%r50, %r1, %r49, %r38;
	add.s32 	%r17, %r50, 8;
	or.b32  	%r51, %r47, 32;
	mad.lo.s32 	%r52, %r1, %r51, %r38;
	add.s32 	%r18, %r52, 8;
	shl.b32 	%r19, %r1, 4;
	mov.b32 	%r118, 0;
	mov.f32 	%f263, 0f00000000;
$L__BB0_2:
	ld.param.u64 	%rd94, [_Z9matrixMulPKfS0_Pfiiiff_param_1];
	ld.param.u64 	%rd93, [_Z9matrixMulPKfS0_Pfiiiff_param_0];
	shl.b32 	%r54, %r7, 4;
	mov.u32 	%r55, _ZZ9matrixMulPKfS0_PfiiiffE4subB;
	add.s32 	%r121, %r55, %r54;
	bar.sync 	0;
	add.s32 	%r56, %r118, %r7;
	add.s32 	%r57, %r118, %r3;
	mad.lo.s32 	%r58, %r4, %r32, %r56;
	mad.lo.s32 	%r59, %r57, %r31, %r8;
	cvta.to.global.u64 	%rd4, %rd93;
	mul.wide.u32 	%rd5, %r58, 4;
	add.s64 	%rd6, %rd4, %rd5;
	ld.global.f32 	%f69, [%rd6];
	st.shared.f32 	[%r9], %f69;
	cvta.to.global.u64 	%rd7, %rd94;
	mul.wide.u32 	%rd8, %r59, 4;
	add.s64 	%rd9, %rd7, %rd8;
	ld.global.f32 	%f70, [%rd9];
	st.shared.f32 	[%r10], %f70;
	add.s32 	%r60, %r58, 16;
	mul.wide.u32 	%rd10, %r60, 4;
	add.s64 	%rd11, %rd4, %rd10;
	ld.global.f32 	%f71, [%rd11];
	st.shared.f32 	[%r9+64], %f71;
	add.s32 	%r61, %r59, 16;
	mul.wide.u32 	%rd12, %r61, 4;
	add.s64 	%rd13, %rd7, %rd12;
	ld.global.f32 	%f72, [%rd13];
	st.shared.f32 	[%r10+64], %f72;
	add.s32 	%r62, %r58, 32;
	mul.wide.u32 	%rd14, %r62, 4;
	add.s64 	%rd15, %rd4, %rd14;
	ld.global.f32 	%f73, [%rd15];
	st.shared.f32 	[%r9+128], %f73;
	add.s32 	%r63, %r59, 32;
	mul.wide.u32 	%rd16, %r63, 4;
	add.s64 	%rd17, %rd7, %rd16;
	ld.global.f32 	%f74, [%rd17];
	st.shared.f32 	[%r10+128], %f74;
	add.s32 	%r64, %r58, 48;
	mul.wide.u32 	%rd18, %r64, 4;
	add.s64 	%rd19, %rd4, %rd18;
	ld.global.f32 	%f75, [%rd19];
	st.shared.f32 	[%r9+192], %f75;
	add.s32 	%r65, %r59, 48;
	mul.wide.u32 	%rd20, %r65, 4;
	add.s64 	%rd21, %rd7, %rd20;
	ld.global.f32 	%f76, [%rd21];
	st.shared.f32 	[%r10+192], %f76;
	shl.b32 	%r66, %r32, 4;
	add.s32 	%r67, %r58, %r66;
	shl.b32 	%r68, %r31, 4;
	add.s32 	%r69, %r59, %r68;
	mul.wide.u32 	%rd22, %r67, 4;
	add.s64 	%rd23, %rd4, %rd22;
	ld.global.f32 	%f77, [%rd23];
	shl.b32 	%r70, %r11, 2;
	add.s32 	%r71, %r9, %r70;
	st.shared.f32 	[%r71], %f77;
	mul.wide.u32 	%rd24, %r69, 4;
	add.s64 	%rd25, %rd7, %rd24;
	ld.global.f32 	%f78, [%rd25];
	st.shared.f32 	[%r12], %f78;
	add.s32 	%r72, %r67, 16;
	mul.wide.u32 	%rd26, %r72, 4;
	add.s64 	%rd27, %rd4, %rd26;
	ld.global.f32 	%f79, [%rd27];
	st.shared.f32 	[%r71+64], %f79;
	add.s32 	%r73, %r69, 16;
	mul.wide.u32 	%rd28, %r73, 4;
	add.s64 	%rd29, %rd7, %rd28;
	ld.global.f32 	%f80, [%rd29];
	st.shared.f32 	[%r12+64], %f80;
	add.s32 	%r74, %r67, 32;
	mul.wide.u32 	%rd30, %r74, 4;
	add.s64 	%rd31, %rd4, %rd30;
	ld.global.f32 	%f81, [%rd31];
	st.shared.f32 	[%r71+128], %f81;
	add.s32 	%r75, %r69, 32;
	mul.wide.u32 	%rd32, %r75, 4;
	add.s64 	%rd33, %rd7, %rd32;
	ld.global.f32 	%f82, [%rd33];
	st.shared.f32 	[%r12+128], %f82;
	add.s32 	%r76, %r67, 48;
	mul.wide.u32 	%rd34, %r76, 4;
	add.s64 	%rd35, %rd4, %rd34;
	ld.global.f32 	%f83, [%rd35];
	st.shared.f32 	[%r71+192], %f83;
	add.s32 	%r77, %r69, 48;
	mul.wide.u32 	%rd36, %r77, 4;
	add.s64 	%rd37, %rd7, %rd36;
	ld.global.f32 	%f84, [%rd37];
	st.shared.f32 	[%r12+192], %f84;
	shl.b32 	%r78, %r32, 5;
	add.s32 	%r79, %r58, %r78;
	shl.b32 	%r80, %r31, 5;
	add.s32 	%r81, %r59, %r80;
	mul.wide.u32 	%rd38, %r79, 4;
	add.s64 	%rd39, %rd4, %rd38;
	ld.global.f32 	%f85, [%rd39];
	st.shared.f32 	[%r13], %f85;
	mul.wide.u32 	%rd40, %r81, 4;
	add.s64 	%rd41, %rd7, %rd40;
	ld.global.f32 	%f86, [%rd41];
	st.shared.f32 	[%r14], %f86;
	add.s32 	%r82, %r79, 16;
	mul.wide.u32 	%rd42, %r82, 4;
	add.s64 	%rd43, %rd4, %rd42;
	ld.global.f32 	%f87, [%rd43];
	st.shared.f32 	[%r13+64], %f87;
	add.s32 	%r83, %r81, 16;
	mul.wide.u32 	%rd44, %r83, 4;
	add.s64 	%rd45, %rd7, %rd44;
	ld.global.f32 	%f88, [%rd45];
	st.shared.f32 	[%r14+64], %f88;
	add.s32 	%r84, %r79, 32;
	mul.wide.u32 	%rd46, %r84, 4;
	add.s64 	%rd47, %rd4, %rd46;
	ld.global.f32 	%f89, [%rd47];
	st.shared.f32 	[%r13+128], %f89;
	add.s32 	%r85, %r81, 32;
	mul.wide.u32 	%rd48, %r85, 4;
	add.s64 	%rd49, %rd7, %rd48;
	ld.global.f32 	%f90, [%rd49];
	st.shared.f32 	[%r14+128], %f90;
	add.s32 	%r86, %r79, 48;
	mul.wide.u32 	%rd50, %r86, 4;
	add.s64 	%rd51, %rd4, %rd50;
	ld.global.f32 	%f91, [%rd51];
	st.shared.f32 	[%r13+192], %f91;
	add.s32 	%r87, %r81, 48;
	mul.wide.u32 	%rd52, %r87, 4;
	add.s64 	%rd53, %rd7, %rd52;
	ld.global.f32 	%f92, [%rd53];
	st.shared.f32 	[%r14+192], %f92;
	add.s32 	%r88, %r79, %r66;
	add.s32 	%r89, %r81, %r68;
	mul.wide.u32 	%rd54, %r88, 4;
	add.s64 	%rd55, %rd4, %rd54;
	ld.global.f32 	%f93, [%rd55];
	add.s32 	%r90, %r13, %r70;
	st.shared.f32 	[%r90], %f93;
	mul.wide.u32 	%rd56, %r89, 4;
	add.s64 	%rd57, %rd7, %rd56;
	ld.global.f32 	%f94, [%rd57];
	mov.u32 	%r91, %ntid.y;
	shl.b32 	%r92, %r91, 8;
	add.s32 	%r93, %r14, %r92;
	st.shared.f32 	[%r93], %f94;
	add.s32 	%r94, %r88, 16;
	mul.wide.u32 	%rd58, %r94, 4;
	add.s64 	%rd59, %rd4, %rd58;
	ld.global.f32 	%f95, [%rd59];
	st.shared.f32 	[%r90+64], %f95;
	add.s32 	%r95, %r89, 16;
	mul.wide.u32 	%rd60, %r95, 4;
	add.s64 	%rd61, %rd7, %rd60;
	ld.global.f32 	%f96, [%rd61];
	st.shared.f32 	[%r93+64], %f96;
	add.s32 	%r96, %r88, 32;
	mul.wide.u32 	%rd62, %r96, 4;
	add.s64 	%rd63, %rd4, %rd62;
	ld.global.f32 	%f97, [%rd63];
	st.shared.f32 	[%r90+128], %f97;
	add.s32 	%r97, %r89, 32;
	mul.wide.u32 	%rd64, %r97, 4;
	add.s64 	%rd65, %rd7, %rd64;
	ld.global.f32 	%f98, [%rd65];
	st.shared.f32 	[%r93+128], %f98;
	add.s32 	%r98, %r88, 48;
	mul.wide.u32 	%rd66, %r98, 4;
	add.s64 	%rd67, %rd4, %rd66;
	ld.global.f32 	%f99, [%rd67];
	st.shared.f32 	[%r90+192], %f99;
	add.s32 	%r99, %r89, 48;
	mul.wide.u32 	%rd68, %r99, 4;
	add.s64 	%rd69, %rd7, %rd68;
	ld.global.f32 	%f100, [%rd69];
	st.shared.f32 	[%r93+192], %f100;
	bar.sync 	0;
	mov.b32 	%r122, 8;
	mov.u32 	%r119, %r18;
	mov.u32 	%r120, %r17;
$L__BB0_3:
	.pragma "nounroll";
	add.s32 	%r100, %r15, %r122;
	ld.shared.f32 	%f101, [%r100+-8];
	ld.shared.f32 	%f102, [%r121];
	fma.rn.f32 	%f103, %f101, %f102, %f278;
	ld.shared.f32 	%f104, [%r121+4];
	fma.rn.f32 	%f105, %f101, %f104, %f277;
	ld.shared.f32 	%f106, [%r121+8];
	fma.rn.f32 	%f107, %f101, %f106, %f276;
	ld.shared.f32 	%f108, [%r121+12];
	fma.rn.f32 	%f109, %f101, %f108, %f275;
	add.s32 	%r101, %r16, %r122;
	ld.shared.f32 	%f110, [%r101+-8];
	fma.rn.f32 	%f111, %f110, %f102, %f274;
	fma.rn.f32 	%f112, %f110, %f104, %f273;
	fma.rn.f32 	%f113, %f110, %f106, %f272;
	fma.rn.f32 	%f114, %f110, %f108, %f271;
	ld.shared.f32 	%f115, [%r119+-8];
	fma.rn.f32 	%f116, %f115, %f102, %f270;
	fma.rn.f32 	%f117, %f115, %f104, %f269;
	fma.rn.f32 	%f118, %f115, %f106, %f268;
	fma.rn.f32 	%f119, %f115, %f108, %f267;
	ld.shared.f32 	%f120, [%r120+-8];
	fma.rn.f32 	%f121, %f120, %f102, %f266;
	fma.rn.f32 	%f122, %f120, %f104, %f265;
	fma.rn.f32 	%f123, %f120, %f106, %f264;
	fma.rn.f32 	%f124, %f120, %f108, %f263;
	ld.shared.f32 	%f125, [%r100+-4];
	add.s32 	%r102, %r121, %r19;
	ld.shared.f32 	%f126, [%r102];
	fma.rn.f32 	%f127, %f125, %f126, %f103;
	ld.shared.f32 	%f128, [%r102+4];
	fma.rn.f32 	%f129, %f125, %f128, %f105;
	ld.shared.f32 	%f130, [%r102+8];
	fma.rn.f32 	%f131, %f125, %f130, %f107;
	ld.shared.f32 	%f132, [%r102+12];
	fma.rn.f32 	%f133, %f125, %f132, %f109;
	ld.shared.f32 	%f134, [%r101+-4];
	fma.rn.f32 	%f135, %f134, %f126, %f111;
	fma.rn.f32 	%f136, %f134, %f128, %f112;
	fma.rn.f32 	%f137, %f134, %f130, %f113;
	fma.rn.f32 	%f138, %f134, %f132, %f114;
	ld.shared.f32 	%f139, [%r119+-4];
	fma.rn.f32 	%f140, %f139, %f126, %f116;
	fma.rn.f32 	%f141, %f139, %f128, %f117;
	fma.rn.f32 	%f142, %f139, %f130, %f118;
	fma.rn.f32 	%f143, %f139, %f132, %f119;
	ld.shared.f32 	%f144, [%r120+-4];
	fma.rn.f32 	%f145, %f144, %f126, %f121;
	fma.rn.f32 	%f146, %f144, %f128, %f122;
	fma.rn.f32 	%f147, %f144, %f130, %f123;
	fma.rn.f32 	%f148, %f144, %f132, %f124;
	ld.shared.f32 	%f149, [%r100];
	add.s32 	%r103, %r102, %r19;
	ld.shared.f32 	%f150, [%r103];
	fma.rn.f32 	%f151, %f149, %f150, %f127;
	ld.shared.f32 	%f152, [%r103+4];
	fma.rn.f32 	%f153, %f149, %f152, %f129;
	ld.shared.f32 	%f154, [%r103+8];
	fma.rn.f32 	%f155, %f149, %f154, %f131;
	ld.shared.f32 	%f156, [%r103+12];
	fma.rn.f32 	%f157, %f149, %f156, %f133;
	ld.shared.f32 	%f158, [%r101];
	fma.rn.f32 	%f159, %f158, %f150, %f135;
	fma.rn.f32 	%f160, %f158, %f152, %f136;
	fma.rn.f32 	%f161, %f158, %f154, %f137;
	fma.rn.f32 	%f162, %f158, %f156, %f138;
	ld.shared.f32 	%f163, [%r119];
	fma.rn.f32 	%f164, %f163, %f150, %f140;
	fma.rn.f32 	%f165, %f163, %f152, %f141;
	fma.rn.f32 	%f166, %f163, %f154, %f142;
	fma.rn.f32 	%f167, %f163, %f156, %f143;
	ld.shared.f32 	%f168, [%r120];
	fma.rn.f32 	%f169, %f168, %f150, %f145;
	fma.rn.f32 	%f170, %f168, %f152, %f146;
	fma.rn.f32 	%f171, %f168, %f154, %f147;
	fma.rn.f32 	%f172, %f168, %f156, %f148;
	ld.shared.f32 	%f173, [%r100+4];
	add.s32 	%r104, %r103, %r19;
	ld.shared.f32 	%f174, [%r104];
	fma.rn.f32 	%f278, %f173, %f174, %f151;
	ld.shared.f32 	%f175, [%r104+4];
	fma.rn.f32 	%f277, %f173, %f175, %f153;
	ld.shared.f32 	%f176, [%r104+8];
	fma.rn.f32 	%f276, %f173, %f176, %f155;
	ld.shared.f32 	%f177, [%r104+12];
	fma.rn.f32 	%f275, %f173, %f177, %f157;
	ld.shared.f32 	%f178, [%r101+4];
	fma.rn.f32 	%f274, %f178, %f174, %f159;
	fma.rn.f32 	%f273, %f178, %f175, %f160;
	fma.rn.f32 	%f272, %f178, %f176, %f161;
	fma.rn.f32 	%f271, %f178, %f177, %f162;
	ld.shared.f32 	%f179, [%r119+4];
	fma.rn.f32 	%f270, %f179, %f174, %f164;
	fma.rn.f32 	%f269, %f179, %f175, %f165;
	fma.rn.f32 	%f268, %f179, %f176, %f166;
	fma.rn.f32 	%f267, %f179, %f177, %f167;
	ld.shared.f32 	%f180, [%r120+4];
	fma.rn.f32 	%f266, %f180, %f174, %f169;
	fma.rn.f32 	%f265, %f180, %f175, %f170;
	fma.rn.f32 	%f264, %f180, %f176, %f171;
	fma.rn.f32 	%f263, %f180, %f177, %f172;
	add.s32 	%r122, %r122, 16;
	add.s32 	%r121, %r121, %r11;
	add.s32 	%r120, %r120, 16;
	add.s32 	%r119, %r119, 16;
	setp.ne.s32 	%p2, %r122, 264;
	@%p2 bra 	$L__BB0_3;
	add.s32 	%r118, %r118, 64;
	setp.lt.s32 	%p3, %r118, %r32;
	@%p3 bra 	$L__BB0_2;
$L__BB0_5:
	ld.param.f32 	%f230, [_Z9matrixMulPKfS0_Pfiiiff_param_7];
	ld.param.f32 	%f229, [_Z9matrixMulPKfS0_Pfiiiff_param_6];
	ld.param.u64 	%rd95, [_Z9matrixMulPKfS0_Pfiiiff_param_2];
	cvta.to.global.u64 	%rd70, %rd95;
	mad.lo.s32 	%r105, %r3, 3, %r4;
	mad.lo.s32 	%r106, %r7, 3, %r8;
	mad.lo.s32 	%r107, %r105, %r31, %r106;
	mul.wide.u32 	%rd71, %r107, 4;
	add.s64 	%rd72, %rd70, %rd71;
	ld.global.f32 	%f181, [%rd72];
	mul.f32 	%f182, %f229, %f278;
	fma.rn.f32 	%f183, %f230, %f181, %f182;
	st.global.f32 	[%rd72], %f183;
	ld.global.f32 	%f184, [%rd72+4];
	mul.f32 	%f185, %f229, %f277;
	fma.rn.f32 	%f186, %f230, %f184, %f185;
	st.global.f32 	[%rd72+4], %f186;
	ld.global.f32 	%f187, [%rd72+8];
	mul.f32 	%f188, %f229, %f276;
	fma.rn.f32 	%f189, %f230, %f187, %f188;
	st.global.f32 	[%rd72+8], %f189;
	ld.global.f32 	%f190, [%rd72+12];
	mul.f32 	%f191, %f229, %f275;
	fma.rn.f32 	%f192, %f230, %f190, %f191;
	st.global.f32 	[%rd72+12], %f192;
	add.s32 	%r108, %r107, %r31;
	mul.wide.u32 	%rd73, %r108, 4;
	add.s64 	%rd74, %rd70, %rd73;
	ld.global.f32 	%f193, [%rd74];
	mul.f32 	%f194, %f229, %f274;
	fma.rn.f32 	%f195, %f230, %f193, %f194;
	st.global.f32 	[%rd74], %f195;
	add.s32 	%r109, %r108, 1;
	mul.wide.u32 	%rd75, %r109, 4;
	add.s64 	%rd76, %rd70, %rd75;
	ld.global.f32 	%f196, [%rd76];
	mul.f32 	%f197, %f229, %f273;
	fma.rn.f32 	%f198, %f230, %f196, %f197;
	st.global.f32 	[%rd76], %f198;
	add.s32 	%r110, %r108, 2;
	mul.wide.u32 	%rd77, %r110, 4;
	add.s64 	%rd78, %rd70, %rd77;
	ld.global.f32 	%f199, [%rd78];
	mul.f32 	%f200, %f229, %f272;
	fma.rn.f32 	%f201, %f230, %f199, %f200;
	st.global.f32 	[%rd78], %f201;
	add.s32 	%r111, %r108, 3;
	mul.wide.u32 	%rd79, %r111, 4;
	add.s64 	%rd80, %rd70, %rd79;
	ld.global.f32 	%f202, [%rd80];
	mul.f32 	%f203, %f229, %f271;
	fma.rn.f32 	%f204, %f230, %f202, %f203;
	st.global.f32 	[%rd80], %f204;
	add.s32 	%r112, %r108, %r31;
	mul.wide.u32 	%rd81, %r112, 4;
	add.s64 	%rd82, %rd70, %rd81;
	ld.global.f32 	%f205, [%rd82];
	mul.f32 	%f206, %f229, %f270;
	fma.rn.f32 	%f207, %f230, %f205, %f206;
	st.global.f32 	[%rd82], %f207;
	ld.global.f32 	%f208, [%rd82+4];
	mul.f32 	%f209, %f229, %f269;
	fma.rn.f32 	%f210, %f230, %f208, %f209;
	st.global.f32 	[%rd82+4], %f210;
	add.s32 	%r113, %r110, %r31;
	mul.wide.u32 	%rd83, %r113, 4;
	add.s64 	%rd84, %rd70, %rd83;
	ld.global.f32 	%f211, [%rd84];
	mul.f32 	%f212, %f229, %f268;
	fma.rn.f32 	%f213, %f230, %f211, %f212;
	st.global.f32 	[%rd84], %f213;
	ld.global.f32 	%f214, [%rd84+4];
	mul.f32 	%f215, %f229, %f267;
	fma.rn.f32 	%f216, %f230, %f214, %f215;
	st.global.f32 	[%rd84+4], %f216;
	add.s32 	%r114, %r112, %r31;
	mul.wide.u32 	%rd85, %r114, 4;
	add.s64 	%rd86, %rd70, %rd85;
	ld.global.f32 	%f217, [%rd86];
	mul.f32 	%f218, %f229, %f266;
	fma.rn.f32 	%f219, %f230, %f217, %f218;
	st.global.f32 	[%rd86], %f219;
	add.s32 	%r115, %r114, 1;
	mul.wide.u32 	%rd87, %r115, 4;
	add.s64 	%rd88, %rd70, %rd87;
	ld.global.f32 	%f220, [%rd88];
	mul.f32 	%f221, %f229, %f265;
	fma.rn.f32 	%f222, %f230, %f220, %f221;
	st.global.f32 	[%rd88], %f222;
	add.s32 	%r116, %r114, 2;
	mul.wide.u32 	%rd89, %r116, 4;
	add.s64 	%rd90, %rd70, %rd89;
	ld.global.f32 	%f223, [%rd90];
	mul.f32 	%f224, %f229, %f264;
	fma.rn.f32 	%f225, %f230, %f223, %f224;
	st.global.f32 	[%rd90], %f225;
	add.s32 	%r117, %r114, 3;
	mul.wide.u32 	%rd91, %r117, 4;
	add.s64 	%rd92, %rd70, %rd91;
	ld.global.f32 	%f226, [%rd92];
	mul.f32 	%f227, %f229, %f263;
	fma.rn.f32 	%f228, %f230, %f226, %f227;
	st.global.f32 	[%rd92], %f228;
	ret;

}


// ===== COMPILED SASS (sm_100) =====

	.target	sm_100

	.elftype	@"ET_EXEC"


//--------------------- .note.nv.tkinfo           --------------------------
	.section	.note.nv.tkinfo,"",@"SHT_NOTE"
	.sectionflags	@"SHF_NOTE_NV_TKINFO"
	.tkinfo
        /*0018*/ 	.word	0x00000002
        /*0030*/ 	.string	""
        /*0030*/ 	.string	"ptxas"
        /*0030*/ 	.string	"Cuda compilation tools, release 13.0, V13.0.88"
        /*0030*/ 	.string	"Build cuda_13.0.r13.0/compiler.36424714_0"
        /*0030*/ 	.string	"-arch sm_100 -m 64 "



//--------------------- .note.nv.cuinfo           --------------------------
	.section	.note.nv.cuinfo,"",@"SHT_NOTE"
	.sectionflags	@"SHF_NOTE_NV_CUINFO"
        /*0018*/ 	.short	0x0002
        /*001a*/ 	.short	0x0064
        /*001c*/ 	.short	0x0082
	.zero		2


//--------------------- .nv.info                  --------------------------
	.section	.nv.info,"",@"SHT_CUDA_INFO"
	.align	4


	//----- nvinfo : EIATTR_REGCOUNT
	.align		4
        /*0000*/ 	.byte	0x04, 0x2f
        /*0002*/ 	.short	(.L_1 - .L_0)
	.align		4
.L_0:
        /*0004*/ 	.word	index@(_Z9matrixMulPKfS0_Pfiiiff)
        /*0008*/ 	.word	0x00000038


	//----- nvinfo : EIATTR_FRAME_SIZE
	.align		4
.L_1:
        /*000c*/ 	.byte	0x04, 0x11
        /*000e*/ 	.short	(.L_3 - .L_2)
	.align		4
.L_2:
        /*0010*/ 	.word	index@(_Z9matrixMulPKfS0_Pfiiiff)
        /*0014*/ 	.word	0x00000000


	//----- nvinfo : EIATTR_MIN_STACK_SIZE
	.align		4
.L_3:
        /*0018*/ 	.byte	0x04, 0x12
        /*001a*/ 	.short	(.L_5 - .L_4)
	.align		4
.L_4:
        /*001c*/ 	.word	index@(_Z9matrixMulPKfS0_Pfiiiff)
        /*0020*/ 	.word	0x00000000
.L_5:


//--------------------- .nv.compat                --------------------------
	.section	.nv.compat,"",@"SHT_CUDA_COMPAT_INFO"
	.align	4
        /*0000*/ 	.byte	0x02, 0x09, 0x00, 0x00, 0x02, 0x02, 0x01, 0x00, 0x02, 0x05, 0x05, 0x00, 0x03, 0x07, 0x01, 0x01
        /*0010*/ 	.byte	0x02, 0x03, 0x00, 0x00, 0x02, 0x06, 0x01, 0x00, 0x04, 0x0b, 0x08, 0x00, 0x09, 0x00, 0x00, 0x00
        /*0020*/ 	.byte	0x00, 0x00, 0x00, 0x00


//--------------------- .nv.info._Z9matrixMulPKfS0_Pfiiiff --------------------------
	.section	.nv.info._Z9matrixMulPKfS0_Pfiiiff,"",@"SHT_CUDA_INFO"
	.sectionflags	@""
	.align	4


	//----- nvinfo : EIATTR_CUDA_API_VERSION
	.align		4
        /*0000*/ 	.byte	0x04, 0x37
        /*0002*/ 	.short	(.L_7 - .L_6)
.L_6:
        /*0004*/ 	.word	0x00000082


	//----- nvinfo : EIATTR_KPARAM_INFO
	.align		4
.L_7:
        /*0008*/ 	.byte	0x04, 0x17
        /*000a*/ 	.short	(.L_9 - .L_8)
.L_8:
        /*000c*/ 	.word	0x00000000
        /*0010*/ 	.short	0x0007
        /*0012*/ 	.short	0x0028
        /*0014*/ 	.byte	0x00, 0xf0, 0x11, 0x00


	//----- nvinfo : EIATTR_KPARAM_INFO
	.align		4
.L_9:
        /*0018*/ 	.byte	0x04, 0x17
        /*001a*/ 	.short	(.L_11 - .L_10)
.L_10:
        /*001c*/ 	.word	0x00000000
        /*0020*/ 	.short	0x0006
        /*0022*/ 	.short	0x0024
        /*0024*/ 	.byte	0x00, 0xf0, 0x11, 0x00


	//----- nvinfo : EIATTR_KPARAM_INFO
	.align		4
.L_11:
        /*0028*/ 	.byte	0x04, 0x17
        /*002a*/ 	.short	(.L_13 - .L_12)
.L_12:
        /*002c*/ 	.word	0x00000000
        /*0030*/ 	.short	0x0005
        /*0032*/ 	.short	0x0020
        /*0034*/ 	.byte	0x00, 0xf0, 0x11, 0x00


	//----- nvinfo : EIATTR_KPARAM_INFO
	.align		4
.L_13:
        /*0038*/ 	.byte	0x04, 0x17
        /*003a*/ 	.short	(.L_15 - .L_14)
.L_14:
        /*003c*/ 	.word	0x00000000
        /*0040*/ 	.short	0x0004
        /*0042*/ 	.short	0x001c
        /*0044*/ 	.byte	0x00, 0xf0, 0x11, 0x00


	//----- nvinfo : EIATTR_KPARAM_INFO
	.align		4
.L_15:
        /*0048*/ 	.byte	0x04, 0x17
        /*004a*/ 	.short	(.L_17 - .L_16)
.L_16:
        /*004c*/ 	.word	0x00000000
        /*0050*/ 	.short	0x0003
        /*0052*/ 	.short	0x0018
        /*0054*/ 	.byte	0x00, 0xf0, 0x11, 0x00


	//----- nvinfo : EIATTR_KPARAM_INFO
	.align		4
.L_17:
        /*0058*/ 	.byte	0x04, 0x17
        /*005a*/ 	.short	(.L_19 - .L_18)
.L_18:
        /*005c*/ 	.word	0x00000000
        /*0060*/ 	.short	0x0002
        /*0062*/ 	.short	0x0010
        /*0064*/ 	.byte	0x00, 0xf5, 0x21, 0x00


	//----- nvinfo : EIATTR_KPARAM_INFO
	.align		4
.L_19:
        /*0068*/ 	.byte	0x04, 0x17
        /*006a*/ 	.short	(.L_21 - .L_20)
.L_20:
        /*006c*/ 	.word	0x00000000
        /*0070*/ 	.short	0x0001
        /*0072*/ 	.short	0x0008
        /*0074*/ 	.byte	0x00, 0xf5, 0x21, 0x00


	//----- nvinfo : EIATTR_KPARAM_INFO
	.align		4
.L_21:
        /*0078*/ 	.byte	0x04, 0x17
        /*007a*/ 	.short	(.L_23 - .L_22)
.L_22:
        /*007c*/ 	.word	0x00000000
        /*0080*/ 	.short	0x0000
        /*0082*/ 	.short	0x0000
        /*0084*/ 	.byte	0x00, 0xf5, 0x21, 0x00


	//----- nvinfo : EIATTR_SPARSE_MMA_MASK
	.align		4
.L_23:
        /*0088*/ 	.byte	0x03, 0x50
        /*008a*/ 	.short	0x0000


	//----- nvinfo : EIATTR_MAXREG_COUNT
	.align		4
        /*008c*/ 	.byte	0x03, 0x1b
        /*008e*/ 	.short	0x00ff


	//----- nvinfo : EIATTR_NUM_BARRIERS
	.align		4
        /*0090*/ 	.byte	0x02, 0x4c
        /*0092*/ 	.byte	0x01
	.zero		1


	//----- nvinfo : EIATTR_MERCURY_ISA_VERSION
	.align		4
        /*0094*/ 	.byte	0x03, 0x5f
        /*0096*/ 	.short	0x0101


	//----- nvinfo : EIATTR_VRC_CTA_INIT_COUNT
	.align		4
        /*0098*/ 	.byte	0x02, 0x4a
	.zero		1
	.zero		1


	//----- nvinfo : EIATTR_EXIT_INSTR_OFFSETS
	.align		4
        /*009c*/ 	.byte	0x04, 0x1c
        /*009e*/ 	.short	(.L_25 - .L_24)


	//   ....[0]....
.L_24:
        /*00a0*/ 	.word	0x000017a0


	//----- nvinfo : EIATTR_CBANK_PARAM_SIZE
	.align		4
.L_25:
        /*00a4*/ 	.byte	0x03, 0x19
        /*00a6*/ 	.short	0x002c


	//----- nvinfo : EIATTR_PARAM_CBANK
	.align		4
        /*00a8*/ 	.byte	0x04, 0x0a
        /*00aa*/ 	.short	(.L_27 - .L_26)
	.align		4
.L_26:
        /*00ac*/ 	.word	index@(.nv.constant0._Z9matrixMulPKfS0_Pfiiiff)
        /*00b0*/ 	.short	0x0380
        /*00b2*/ 	.short	0x002c


	//----- nvinfo : EIATTR_SW_WAR
	.align		4
.L_27:
        /*00b4*/ 	.byte	0x04, 0x36
        /*00b6*/ 	.short	(.L_29 - .L_28)
.L_28:
        /*00b8*/ 	.word	0x00000008
.L_29:


//--------------------- .nv.callgraph             --------------------------
	.section	.nv.callgraph,"",@"SHT_CUDA_CALLGRAPH"
	.align	4
	.sectionentsize	8
	.align		4
        /*0000*/ 	.word	0x00000000
	.align		4
        /*0004*/ 	.word	0xffffffff
	.align		4
        /*0008*/ 	.word	0x00000000
	.align		4
        /*000c*/ 	.word	0xfffffffe
	.align		4
        /*0010*/ 	.word	0x00000000
	.align		4
        /*0014*/ 	.word	0xfffffffd
	.align		4
        /*0018*/ 	.word	0x00000000
	.align		4
        /*001c*/ 	.word	0xfffffffc


//--------------------- .text._Z9matrixMulPKfS0_Pfiiiff --------------------------
	.section	.text._Z9matrixMulPKfS0_Pfiiiff,"ax",@progbits
	.align	128
        .global         _Z9matrixMulPKfS0_Pfiiiff
        .type           _Z9matrixMulPKfS0_Pfiiiff,@function
        .size           _Z9matrixMulPKfS0_Pfiiiff,(.L_x_4 - _Z9matrixMulPKfS0_Pfiiiff)
        .other          _Z9matrixMulPKfS0_Pfiiiff,@"STO_CUDA_ENTRY STV_DEFAULT"
_Z9matrixMulPKfS0_Pfiiiff:
.text._Z9matrixMulPKfS0_Pfiiiff:
[----:B------:R-:W-:Y:S01]  /*0000*/  LDC R1, c[0x0][0x37c] ;  /* 0x0000df00ff017b82 */ /* 0x000fe20000000800 */
[----:B------:R-:W0:Y:S07]  /*0010*/  S2R R0, SR_TID.X ;  /* 0x0000000000007919 */ /* 0x000e2e0000002100 */
[----:B------:R-:W1:Y:S01]  /*0020*/  LDC R3, c[0x0][0x360] ;  /* 0x0000d800ff037b82 */ /* 0x000e620000000800 */
[----:B------:R-:W2:Y:S01]  /*0030*/  LDCU UR6, c[0x0][0x3a0] ;  /* 0x00007400ff0677ac */ /* 0x000ea20008000800 */
[----:B------:R-:W-:Y:S01]  /*0040*/  HFMA2 R29, -RZ, RZ, 0, 0 ;  /* 0x00000000ff1d7431 */ /* 0x000fe200000001ff */
[----:B------:R-:W3:Y:S01]  /*0050*/  S2R R2, SR_TID.Y ;  /* 0x0000000000027919 */ /* 0x000ee20000002200 */
[----:B------:R-:W-:Y:S01]  /*0060*/  HFMA2 R41, -RZ, RZ, 0, 0 ;  /* 0x00000000ff297431 */ /* 0x000fe200000001ff */
[----:B------:R-:W-:-:S02]  /*0070*/  CS2R R48, SRZ ;  /* 0x0000000000307805 */ /* 0x000fc4000001ff00 */
[----:B------:R-:W-:Y:S02]  /*0080*/  CS2R R46, SRZ ;  /* 0x00000000002e7805 */ /* 0x000fe4000001ff00 */
[----:B------:R-:W-:Y:S01]  /*0090*/  MOV R36, RZ ;  /* 0x000000ff00247202 */ /* 0x000fe20000000f00 */
[----:B------:R-:W4:Y:S01]  /*00a0*/  LDC R26, c[0x0][0x364] ;  /* 0x0000d900ff1a7b82 */ /* 0x000f220000000800 */
[----:B------:R-:W-:Y:S02]  /*00b0*/  CS2R R34, SRZ ;  /* 0x0000000000227805 */ /* 0x000fe4000001ff00 */
[----:B------:R-:W-:Y:S02]  /*00c0*/  CS2R R44, SRZ ;  /* 0x00000000002c7805 */ /* 0x000fe4000001ff00 */
[----:B------:R-:W-:Y:S02]  /*00d0*/  CS2R R42, SRZ ;  /* 0x00000000002a7805 */ /* 0x000fe4000001ff00 */
[----:B------:R-:W-:-:S02]  /*00e0*/  MOV R50, RZ ;  /* 0x000000ff00327202 */ /* 0x000fc40000000f00 */
[----:B------:R-:W-:Y:S01]  /*00f0*/  CS2R R38, SRZ ;  /* 0x0000000000267805 */ /* 0x000fe2000001ff00 */
[----:B------:R-:W0:Y:S01]  /*0100*/  LDCU.64 UR8, c[0x0][0x358] ;  /* 0x00006b00ff0877ac */ /* 0x000e220008000a00 */
[----:B------:R-:W0:Y:S01]  /*0110*/  S2UR UR4, SR_CTAID.X ;  /* 0x00000000000479c3 */ /* 0x000e220000002500 */
[----:B--2---:R-:W-:-:S07]  /*0120*/  UISETP.GE.AND UP0, UPT, UR6, 0x1, UPT ;  /* 0x000000010600788c */ /* 0x004fce000bf06270 */
[----:B------:R-:W3:Y:S01]  /*0130*/  S2UR UR5, SR_CTAID.Y ;  /* 0x00000000000579c3 */ /* 0x000ee20000002600 */
[----:B-1----:R-:W-:Y:S02]  /*0140*/  SHF.L.U32 R7, R3, 0x2, RZ ;  /* 0x0000000203077819 */ /* 0x002fe400000006ff */
[----:B----4-:R-:W-:-:S03]  /*0150*/  SHF.L.U32 R9, R26, 0x2, RZ ;  /* 0x000000021a097819 */ /* 0x010fc600000006ff */
[----:B0-----:R-:W-:Y:S02]  /*0160*/  IMAD R5, R7, UR4, R0 ;  /* 0x0000000407057c24 */ /* 0x001fe4000f8e0200 */
[----:B---3--:R-:W-:Y:S01]  /*0170*/  IMAD R6, R9, UR5, R2 ;  /* 0x0000000509067c24 */ /* 0x008fe2000f8e0202 */
[----:B------:R-:W-:Y:S06]  /*0180*/  BRA.U !UP0, `(.L_x_0) ;  /* 0x0000001108147547 */ /* 0x000fec000b800000 */
[----:B------:R-:W0:Y:S01]  /*0190*/  S2UR UR5, SR_CgaCtaId ;  /* 0x00000000000579c3 */ /* 0x000e220000008800 */
[----:B------:R-:W-:Y:S01]  /*01a0*/  UMOV UR4, 0x400 ;  /* 0x0000040000047882 */ /* 0x000fe20000000000 */
[----:B------:R-:W-:Y:S01]  /*01b0*/  SHF.L.U32 R4, R0, 0x6, RZ ;  /* 0x0000000600047819 */ /* 0x000fe200000006ff */
[-CC-:B------:R-:W-:Y:S01]  /*01c0*/  IMAD R9, R9, R0.reuse, R2.reuse ;  /* 0x0000000009097224 */ /* 0x180fe200078e0202 */
[----:B------:R-:W-:Y:S01]  /*01d0*/  MOV R49, RZ ;  /* 0x000000ff00317202 */ /* 0x000fe20000000f00 */
[-C--:B------:R-:W-:Y:S01]  /*01e0*/  IMAD R7, R7, R0.reuse, R2 ;  /* 0x0000000007077224 */ /* 0x080fe200078e0202 */
[C---:B------:R-:W-:Y:S01]  /*01f0*/  IADD3 R12, PT, PT, R4.reuse, 0x30, RZ ;  /* 0x00000030040c7810 */ /* 0x040fe20007ffe0ff */
[----:B------:R-:W-:Y:S01]  /*0200*/  IMAD R10, R3, R0, RZ ;  /* 0x00000000030a7224 */ /* 0x000fe200078e02ff */
[C---:B------:R-:W-:Y:S02]  /*0210*/  IADD3 R8, PT, PT, R4.reuse, 0x10, RZ ;  /* 0x0000001004087810 */ /* 0x040fe40007ffe0ff */
[----:B------:R-:W-:Y:S01]  /*0220*/  IADD3 R4, PT, PT, R4, 0x20, RZ ;  /* 0x0000002004047810 */ /* 0x000fe20007ffe0ff */
[----:B0-----:R-:W-:-:S02]  /*0230*/  ULEA UR6, UR5, UR4, 0x18 ;  /* 0x0000000405067291 */ /* 0x001fc4000f8ec0ff */
[----:B------:R-:W-:-:S04]  /*0240*/  UIADD3 UR4, UPT, UPT, UR4, 0x4000, URZ ;  /* 0x0000400004047890 */ /* 0x000fc8000fffe0ff */
[----:B------:R-:W-:Y:S01]  /*0250*/  ULEA UR4, UR5, UR4, 0x18 ;  /* 0x0000000405047291 */ /* 0x000fe2000f8ec0ff */
[-C--:B------:R-:W-:Y:S01]  /*0260*/  IMAD R11, R12, R3.reuse, UR6 ;  /* 0x000000060c0b7e24 */ /* 0x080fe2000f8e0203 */
[----:B------:R-:W-:Y:S01]  /*0270*/  LEA R7, R7, UR6, 0x2 ;  /* 0x0000000607077c11 */ /* 0x000fe2000f8e10ff */
[-C--:B------:R-:W-:Y:S01]  /*0280*/  IMAD R4, R4, R3.reuse, UR6 ;  /* 0x0000000604047e24 */ /* 0x080fe2000f8e0203 */
[----:B------:R-:W-:Y:S01]  /*0290*/  LEA R10, R10, UR6, 0x6 ;  /* 0x000000060a0a7c11 */ /* 0x000fe2000f8e30ff */
[----:B------:R-:W-:Y:S01]  /*02a0*/  IMAD R8, R8, R3, UR6 ;  /* 0x0000000608087e24 */ /* 0x000fe2000f8e0203 */
[----:B------:R-:W-:Y:S01]  /*02b0*/  LEA R9, R9, UR4, 0x2 ;  /* 0x0000000409097c11 */ /* 0x000fe2000f8e10ff */
[----:B------:R-:W-:Y:S01]  /*02c0*/  UMOV UR4, URZ ;  /* 0x000000ff00047c82 */ /* 0x000fe20008000000 */
[----:B------:R-:W-:Y:S02]  /*02d0*/  IADD3 R11, PT, PT, R11, 0x8, RZ ;  /* 0x000000080b0b7810 */ /* 0x000fe40007ffe0ff */
[----:B------:R-:W-:-:S02]  /*02e0*/  LEA R25, R26, R9, 0x8 ;  /* 0x000000091a197211 */ /* 0x000fc400078e40ff */
[----:B------:R-:W-:Y:S02]  /*02f0*/  IADD3 R24, PT, PT, R4, 0x8, RZ ;  /* 0x0000000804187810 */ /* 0x000fe40007ffe0ff */
[----:B------:R-:W-:-:S07]  /*0300*/  LEA R26, R26, R9, 0x9 ;  /* 0x000000091a1a7211 */ /* 0x000fce00078e48ff */
.L_x_2:
[----:B------:R-:W0:Y:S01]  /*0310*/  LDC R4, c[0x0][0x3a0] ;  /* 0x0000e800ff047b82 */ /* 0x000e220000000800 */
[----:B------:R-:W-:Y:S02]  /*0320*/  IADD3 R21, PT, PT, R2, UR4, RZ ;  /* 0x0000000402157c10 */ /* 0x000fe4000fffe0ff */
[----:B------:R-:W-:-:S05]  /*0330*/  IADD3 R27, PT, PT, R0, UR4, RZ ;  /* 0x00000004001b7c10 */ /* 0x000fca000fffe0ff */
[----:B------:R-:W1:Y:S08]  /*0340*/  LDC R28, c[0x0][0x39c] ;  /* 0x0000e700ff1c7b82 */ /* 0x000e700000000800 */
[----:B------:R-:W2:Y:S08]  /*0350*/  LDC.64 R14, c[0x0][0x380] ;  /* 0x0000e000ff0e7b82 */ /* 0x000eb00000000a00 */
[----:B------:R-:W3:Y:S01]  /*0360*/  LDC.64 R12, c[0x0][0x388] ;  /* 0x0000e200ff0c7b82 */ /* 0x000ee20000000a00 */
[----:B0-----:R-:W-:-:S02]  /*0370*/  IMAD R21, R5, R4, R21 ;  /* 0x0000000405157224 */ /* 0x001fc400078e0215 */
[----:B-1----:R-:W-:-:S03]  /*0380*/  IMAD R27, R27, R28, R6 ;  /* 0x0000001c1b1b7224 */ /* 0x002fc600078e0206 */
[C---:B------:R-:W-:Y:S01]  /*0390*/  IADD3 R23, PT, PT, R21.reuse, 0x10, RZ ;  /* 0x0000001015177810 */ /* 0x040fe20007ffe0ff */
[----:B--2---:R-:W-:Y:S01]  /*03a0*/  IMAD.WIDE.U32 R18, R21, 0x4, R14 ;  /* 0x0000000415127825 */ /* 0x004fe200078e000e */
[----:B------:R-:W-:Y:S01]  /*03b0*/  BAR.SYNC.DEFER_BLOCKING 0x0 ;  /* 0x0000000000007b1d */ /* 0x000fe20000010000 */
[C---:B------:R-:W-:Y:S02]  /*03c0*/  IADD3 R31, PT, PT, R27.reuse, 0x10, RZ ;  /* 0x000000101b1f7810 */ /* 0x040fe40007ffe0ff */
[----:B---3--:R-:W-:-:S04]  /*03d0*/  IMAD.WIDE.U32 R16, R27, 0x4, R12 ;  /* 0x000000041b107825 */ /* 0x008fc800078e000c */
[----:B------:R-:W-:-:S04]  /*03e0*/  IMAD.WIDE.U32 R22, R23, 0x4, R14 ;  /* 0x0000000417167825 */ /* 0x000fc800078e000e */
[----:B------:R-:W-:Y:S01]  /*03f0*/  IMAD.WIDE.U32 R30, R31, 0x4, R12 ;  /* 0x000000041f1e7825 */ /* 0x000fe200078e000c */
[----:B------:R-:W2:Y:S04]  /*0400*/  LDG.E R40, desc[UR8][R18.64] ;  /* 0x0000000812287981 */ /* 0x000ea8000c1e1900 */
[----:B------:R0:W3:Y:S04]  /*0410*/  LDG.E R20, desc[UR8][R16.64] ;  /* 0x0000000810147981 */ /* 0x0000e8000c1e1900 */
[----:B------:R-:W4:Y:S04]  /*0420*/  LDG.E R22, desc[UR8][R22.64] ;  /* 0x0000000816167981 */ /* 0x000f28000c1e1900 */
[----:B------:R-:W5:Y:S01]  /*0430*/  LDG.E R30, desc[UR8][R30.64] ;  /* 0x000000081e1e7981 */ /* 0x000f62000c1e1900 */
[----:B------:R-:W-:-:S02]  /*0440*/  IADD3 R33, PT, PT, R21, 0x20, RZ ;  /* 0x0000002015217810 */ /* 0x000fc40007ffe0ff */
[----:B------:R-:W-:-:S03]  /*0450*/  LEA R37, R4, R21, 0x4 ;  /* 0x0000001504257211 */ /* 0x000fc600078e20ff */
[--C-:B0-----:R-:W-:Y:S01]  /*0460*/  IMAD.WIDE.U32 R16, R33, 0x4, R14.reuse ;  /* 0x0000000421107825 */ /* 0x101fe200078e000e */
[----:B------:R-:W-:Y:S02]  /*0470*/  IADD3 R33, PT, PT, R21, 0x30, RZ ;  /* 0x0000003015217810 */ /* 0x000fe40007ffe0ff */
[----:B------:R-:W-:Y:S02]  /*0480*/  IADD3 R19, PT, PT, R27, 0x20, RZ ;  /* 0x000000201b137810 */ /* 0x000fe40007ffe0ff */
[----:B------:R0:W5:Y:S01]  /*0490*/  LDG.E R23, desc[UR8][R16.64] ;  /* 0x0000000810177981 */ /* 0x000162000c1e1900 */
[----:B------:R-:W-:Y:S01]  /*04a0*/  IMAD.WIDE.U32 R32, R33, 0x4, R14 ;  /* 0x0000000421207825 */ /* 0x000fe200078e000e */
[----:B------:R-:W-:-:S03]  /*04b0*/  IADD3 R53, PT, PT, R27, 0x30, RZ ;  /* 0x000000301b357810 */ /* 0x000fc60007ffe0ff */
[----:B------:R-:W-:Y:S02]  /*04c0*/  IMAD.WIDE.U32 R18, R19, 0x4, R12 ;  /* 0x0000000413127825 */ /* 0x000fe400078e000c */
[----:B------:R1:W5:Y:S02]  /*04d0*/  LDG.E R32, desc[UR8][R32.64] ;  /* 0x0000000820207981 */ /* 0x000364000c1e1900 */
[C---:B0-----:R-:W-:Y:S02]  /*04e0*/  IMAD.WIDE.U32 R16, R37.reuse, 0x4, R14 ;  /* 0x0000000425107825 */ /* 0x041fe400078e000e */
[----:B------:R-:W5:Y:S04]  /*04f0*/  LDG.E R18, desc[UR8][R18.64] ;  /* 0x0000000812127981 */ /* 0x000f68000c1e1900 */
[----:B------:R0:W5:Y:S01]  /*0500*/  LDG.E R31, desc[UR8][R16.64] ;  /* 0x00000008101f7981 */ /* 0x000162000c1e1900 */
[----:B-1----:R-:W-:Y:S01]  /*0510*/  IADD3 R33, PT, PT, R37, 0x10, RZ ;  /* 0x0000001025217810 */ /* 0x002fe20007ffe0ff */
[----:B------:R-:W-:-:S02]  /*0520*/  IMAD.WIDE.U32 R52, R53, 0x4, R12 ;  /* 0x0000000435347825 */ /* 0x000fc400078e000c */
[----:B--2---:R-:W-:Y:S04]  /*0530*/  STS [R7], R40 ;  /* 0x0000002807007388 */ /* 0x004fe80000000800 */
[----:B---3--:R1:W-:Y:S02]  /*0540*/  STS [R9], R20 ;  /* 0x0000001409007388 */ /* 0x0083e40000000800 */
[----:B-1----:R-:W-:Y:S02]  /*0550*/  LEA R20, R28, R27, 0x4 ;  /* 0x0000001b1c147211 */ /* 0x002fe400078e20ff */
[----:B----4-:R1:W-:Y:S03]  /*0560*/  STS [R7+0x40], R22 ;  /* 0x0000401607007388 */ /* 0x0103e60000000800 */
[C---:B0-----:R-:W-:Y:S01]  /*0570*/  IMAD.WIDE.U32 R16, R20.reuse, 0x4, R12 ;  /* 0x0000000414107825 */ /* 0x041fe200078e000c */
[----:B-----5:R0:W-:Y:S04]  /*0580*/  STS [R9+0x40], R30 ;  /* 0x0000401e09007388 */ /* 0x0201e80000000800 */
[----:B-1----:R-:W2:Y:S04]  /*0590*/  LDG.E R22, desc[UR8][R52.64] ;  /* 0x0000000834167981 */ /* 0x002ea8000c1e1900 */
[----:B0-----:R0:W3:Y:S01]  /*05a0*/  LDG.E R30, desc[UR8][R16.64] ;  /* 0x00000008101e7981 */ /* 0x0010e2000c1e1900 */
[----:B------:R-:W-:Y:S01]  /*05b0*/  IADD3 R51, PT, PT, R20, 0x10, RZ ;  /* 0x0000001014337810 */ /* 0x000fe20007ffe0ff */
[----:B0-----:R-:W-:Y:S01]  /*05c0*/  IMAD.WIDE.U32 R16, R33, 0x4, R14 ;  /* 0x0000000421107825 */ /* 0x001fe200078e000e */
[----:B------:R-:W-:-:S04]  /*05d0*/  IADD3 R33, PT, PT, R37, 0x20, RZ ;  /* 0x0000002025217810 */ /* 0x000fc80007ffe0ff */
[----:B------:R0:W4:Y:S02]  /*05e0*/  LDG.E R19, desc[UR8][R16.64] ;  /* 0x0000000810137981 */ /* 0x000124000c1e1900 */
[----:B0-----:R-:W-:-:S05]  /*05f0*/  IMAD.WIDE.U32 R16, R33, 0x4, R14 ;  /* 0x0000000421107825 */ /* 0x001fca00078e000e */
[----:B------:R0:W5:Y:S02]  /*0600*/  LDG.E R33, desc[UR8][R16.64] ;  /* 0x0000000810217981 */ /* 0x000164000c1e1900 */
[----:B0-----:R-:W-:Y:S01]  /*0610*/  IMAD.WIDE.U32 R16, R51, 0x4, R12 ;  /* 0x0000000433107825 */ /* 0x001fe200078e000c */
[----:B------:R-:W-:-:S04]  /*0620*/  IADD3 R51, PT, PT, R20, 0x20, RZ ;  /* 0x0000002014337810 */ /* 0x000fc80007ffe0ff */
[----:B------:R0:W5:Y:S02]  /*0630*/  LDG.E R40, desc[UR8][R16.64] ;  /* 0x0000000810287981 */ /* 0x000164000c1e1900 */
[----:B0-----:R-:W-:-:S05]  /*0640*/  IMAD.WIDE.U32 R16, R51, 0x4, R12 ;  /* 0x0000000433107825 */ /* 0x001fca00078e000c */
[----:B------:R0:W5:Y:S01]  /*0650*/  LDG.E R51, desc[UR8][R16.64] ;  /* 0x0000000810337981 */ /* 0x000162000c1e1900 */
[----:B------:R-:W-:-:S05]  /*0660*/  IADD3 R37, PT, PT, R37, 0x30, RZ ;  /* 0x0000003025257810 */ /* 0x000fca0007ffe0ff */
[----:B0-----:R-:W-:-:S05]  /*0670*/  IMAD.WIDE.U32 R16, R37, 0x4, R14 ;  /* 0x0000000425107825 */ /* 0x001fca00078e000e */
[----:B------:R0:W5:Y:S04]  /*0680*/  LDG.E R37, desc[UR8][R16.64] ;  /* 0x0000000810257981 */ /* 0x000168000c1e1900 */
[----:B------:R1:W-:Y:S04]  /*0690*/  STS [R7+0x80], R23 ;  /* 0x0000801707007388 */ /* 0x0003e80000000800 */
[----:B------:R0:W-:Y:S01]  /*06a0*/  STS [R9+0x80], R18 ;  /* 0x0000801209007388 */ /* 0x0001e20000000800 */
[----:B-1----:R-:W-:-:S03]  /*06b0*/  LEA R23, R28, R27, 0x5 ;  /* 0x0000001b1c177211 */ /* 0x002fc600078e28ff */
[----:B------:R-:W-:Y:S01]  /*06c0*/  STS [R7+0xc0], R32 ;  /* 0x0000c02007007388 */ /* 0x000fe20000000800 */
[----:B------:R-:W-:Y:S02]  /*06d0*/  IADD3 R27, PT, PT, R20, 0x30, RZ ;  /* 0x00000030141b7810 */ /* 0x000fe40007ffe0ff */
[----:B0-----:R-:W-:Y:S01]  /*06e0*/  LEA R18, R3, R7, 0x8 ;  /* 0x0000000703127211 */ /* 0x001fe200078e40ff */
[C---:B------:R-:W-:Y:S01]  /*06f0*/  IMAD.WIDE.U32 R16, R23.reuse, 0x4, R12 ;  /* 0x0000000417107825 */ /* 0x040fe200078e000c */
[----:B------:R-:W-:-:S04]  /*0700*/  IADD3 R53, PT, PT, R23, 0x10, RZ ;  /* 0x0000001017357810 */ /* 0x000fc80007ffe0ff */
[----:B------:R0:W5:Y:S02]  /*0710*/  LDG.E R20, desc[UR8][R16.64] ;  /* 0x0000000810147981 */ /* 0x000164000c1e1900 */
[--C-:B0-----:R-:W-:Y:S01]  /*0720*/  IMAD.WIDE.U32 R16, R53, 0x4, R12.reuse ;  /* 0x0000000435107825 */ /* 0x101fe200078e000c */
[----:B------:R-:W-:Y:S02]  /*0730*/  IADD3 R53, PT, PT, R23, 0x30, RZ ;  /* 0x0000003017357810 */ /* 0x000fe40007ffe0ff */
[----:B------:R-:W-:Y:S01]  /*0740*/  LEA R21, R4, R21, 0x5 ;  /* 0x0000001504157211 */ /* 0x000fe200078e28ff */
[----:B--2---:R0:W-:Y:S04]  /*0750*/  STS [R9+0xc0], R22 ;  /* 0x0000c01609007388 */ /* 0x0041e80000000800 */
[----:B------:R-:W-:Y:S04]  /*0760*/  STS [R18], R31 ;  /* 0x0000001f12007388 */ /* 0x000fe80000000800 */
[----:B---3--:R1:W-:Y:S04]  /*0770*/  STS [R25], R30 ;  /* 0x0000001e19007388 */ /* 0x0083e80000000800 */
[----:B0-----:R0:W2:Y:S01]  /*0780*/  LDG.E R22, desc[UR8][R16.64] ;  /* 0x0000000810167981 */ /* 0x0010a2000c1e1900 */
[----:B-1----:R-:W-:Y:S01]  /*0790*/  IMAD.WIDE.U32 R30, R27, 0x4, R12 ;  /* 0x000000041b1e7825 */ /* 0x002fe200078e000c */
[----:B------:R-:W-:-:S02]  /*07a0*/  IADD3 R27, PT, PT, R23, 0x20, RZ ;  /* 0x00000020171b7810 */ /* 0x000fc40007ffe0ff */
[----:B----4-:R1:W-:Y:S03]  /*07b0*/  STS [R18+0x40], R19 ;  /* 0x0000401312007388 */ /* 0x0103e60000000800 */
[----:B0-----:R-:W-:Y:S01]  /*07c0*/  IMAD.WIDE.U32 R16, R27, 0x4, R12 ;  /* 0x000000041b107825 */ /* 0x001fe200078e000c */
[----:B------:R-:W-:-:S04]  /*07d0*/  LEA R27, R28, R23, 0x4 ;  /* 0x000000171c1b7211 */ /* 0x000fc800078e20ff */
[----:B------:R-:W3:Y:S04]  /*07e0*/  LDG.E R23, desc[UR8][R16.64] ;  /* 0x0000000810177981 */ /* 0x000ee8000c1e1900 */
[----:B-1----:R0:W4:Y:S02]  /*07f0*/  LDG.E R19, desc[UR8][R30.64] ;  /* 0x000000081e137981 */ /* 0x002124000c1e1900 */
[----:B0-----:R-:W-:Y:S01]  /*0800*/  IMAD.WIDE.U32 R30, R53, 0x4, R12 ;  /* 0x00000004351e7825 */ /* 0x001fe200078e000c */
[----:B------:R-:W-:-:S05]  /*0810*/  IADD3 R53, PT, PT, R27, 0x10, RZ ;  /* 0x000000101b357810 */ /* 0x000fca0007ffe0ff */
[----:B------:R-:W-:Y:S01]  /*0820*/  IMAD.WIDE.U32 R16, R53, 0x4, R12 ;  /* 0x0000000435107825 */ /* 0x000fe200078e000c */
[----:B-----5:R-:W-:Y:S01]  /*0830*/  STS [R25+0x40], R40 ;  /* 0x0000402819007388 */ /* 0x020fe20000000800 */
[----:B------:R-:W-:-:S03]  /*0840*/  IADD3 R53, PT, PT, R27, 0x20, RZ ;  /* 0x000000201b357810 */ /* 0x000fc60007ffe0ff */
[----:B------:R0:W-:Y:S01]  /*0850*/  STS [R18+0x80], R33 ;  /* 0x0000802112007388 */ /* 0x0001e20000000800 */
[----:B------:R-:W-:-:S03]  /*0860*/  IADD3 R52, PT, PT, R27, 0x30, RZ ;  /* 0x000000301b347810 */ /* 0x000fc60007ffe0ff */
[----:B------:R-:W5:Y:S01]  /*0870*/  LDG.E R30, desc[UR8][R30.64] ;  /* 0x000000081e1e7981 */ /* 0x000f62000c1e1900 */
[----:B0-----:R-:W-:-:S03]  /*0880*/  IMAD.WIDE.U32 R32, R27, 0x4, R12 ;  /* 0x000000041b207825 */ /* 0x001fc600078e000c */
[----:B------:R0:W-:Y:S04]  /*0890*/  STS [R25+0x80], R51 ;  /* 0x0000803319007388 */ /* 0x0001e80000000800 */
[----:B------:R1:W5:Y:S04]  /*08a0*/  LDG.E R27, desc[UR8][R16.64] ;  /* 0x00000008101b7981 */ /* 0x000368000c1e1900 */
[----:B------:R1:W5:Y:S01]  /*08b0*/  LDG.E R28, desc[UR8][R32.64] ;  /* 0x00000008201c7981 */ /* 0x000362000c1e1900 */
[----:B0-----:R-:W-:Y:S01]  /*08c0*/  IADD3 R51, PT, PT, R21, 0x10, RZ ;  /* 0x0000001015337810 */ /* 0x001fe20007ffe0ff */
[----:B-1----:R-:W-:-:S04]  /*08d0*/  IMAD.WIDE.U32 R16, R53, 0x4, R12 ;  /* 0x0000000435107825 */ /* 0x002fc800078e000c */
[----:B------:R-:W-:Y:S01]  /*08e0*/  IMAD.WIDE.U32 R32, R51, 0x4, R14 ;  /* 0x0000000433207825 */ /* 0x000fe200078e000e */
[----:B------:R-:W-:Y:S01]  /*08f0*/  IADD3 R51, PT, PT, R21, 0x20, RZ ;  /* 0x0000002015337810 */ /* 0x000fe20007ffe0ff */
[----:B------:R-:W5:Y:S02]  /*0900*/  LDG.E R16, desc[UR8][R16.64] ;  /* 0x0000000810107981 */ /* 0x000f64000c1e1900 */
[----:B------:R-:W-:-:S05]  /*0910*/  IMAD.WIDE.U32 R12, R52, 0x4, R12 ;  /* 0x00000004340c7825 */ /* 0x000fca00078e000c */
[----:B------:R-:W5:Y:S04]  /*0920*/  LDG.E R31, desc[UR8][R12.64] ;  /* 0x000000080c1f7981 */ /* 0x000f68000c1e1900 */
[----:B------:R0:W2:Y:S02]  /*0930*/  LDG.E R17, desc[UR8][R32.64] ;  /* 0x0000000820117981 */ /* 0x0000a4000c1e1900 */
[----:B0-----:R-:W-:Y:S01]  /*0940*/  IMAD.WIDE.U32 R32, R51, 0x4, R14 ;  /* 0x0000000433207825 */ /* 0x001fe200078e000e */
[----:B------:R-:W-:-:S05]  /*0950*/  IADD3 R51, PT, PT, R21, 0x30, RZ ;  /* 0x0000003015337810 */ /* 0x000fca0007ffe0ff */
[--C-:B------:R-:W-:Y:S01]  /*0960*/  IMAD.WIDE.U32 R12, R51, 0x4, R14.reuse ;  /* 0x00000004330c7825 */ /* 0x100fe200078e000e */
[----:B------:R-:W-:Y:S01]  /*0970*/  LEA R51, R4, R21, 0x4 ;  /* 0x0000001504337211 */ /* 0x000fe200078e20ff */
[----:B------:R0:W-:Y:S02]  /*0980*/  STS [R18+0xc0], R37 ;  /* 0x0000c02512007388 */ /* 0x0001e40000000800 */
[----:B------:R-:W-:Y:S02]  /*0990*/  IMAD.WIDE.U32 R52, R21, 0x4, R14 ;  /* 0x0000000415347825 */ /* 0x000fe400078e000e */
[----:B------:R1:W5:Y:S01]  /*09a0*/  LDG.E R21, desc[UR8][R12.64] ;  /* 0x000000080c157981 */ /* 0x000362000c1e1900 */
[----:B------:R-:W-:-:S03]  /*09b0*/  IADD3 R40, PT, PT, R51, 0x10, RZ ;  /* 0x0000001033287810 */ /* 0x000fc60007ffe0ff */
[----:B------:R-:W3:Y:S04]  /*09c0*/  LDG.E R32, desc[UR8][R32.64] ;  /* 0x0000000820207981 */ /* 0x000ee8000c1e1900 */
[----:B0-----:R0:W2:Y:S01]  /*09d0*/  LDG.E R18, desc[UR8][R52.64] ;  /* 0x0000000834127981 */ /* 0x0010a2000c1e1900 */
[----:B-1----:R-:W-:-:S05]  /*09e0*/  IMAD.WIDE.U32 R12, R51, 0x4, R14 ;  /* 0x00000004330c7825 */ /* 0x002fca00078e000e */
[----:B------:R1:W5:Y:S01]  /*09f0*/  LDG.E R37, desc[UR8][R12.64] ;  /* 0x000000080c257981 */ /* 0x000362000c1e1900 */
[C---:B0-----:R-:W-:Y:S02]  /*0a00*/  IADD3 R53, PT, PT, R51.reuse, 0x20, RZ ;  /* 0x0000002033357810 */ /* 0x041fe40007ffe0ff */
[----:B------:R-:W-:Y:S01]  /*0a10*/  IADD3 R51, PT, PT, R51, 0x30, RZ ;  /* 0x0000003033337810 */ /* 0x000fe20007ffe0ff */
[----:B-1----:R-:W-:-:S05]  /*0a20*/  IMAD.WIDE.U32 R12, R40, 0x4, R14 ;  /* 0x00000004280c7825 */ /* 0x002fca00078e000e */
[----:B------:R0:W5:Y:S02]  /*0a30*/  LDG.E R40, desc[UR8][R12.64] ;  /* 0x000000080c287981 */ /* 0x000164000c1e1900 */
[----:B0-----:R-:W-:-:S04]  /*0a40*/  IMAD.WIDE.U32 R12, R53, 0x4, R14 ;  /* 0x00000004350c7825 */ /* 0x001fc800078e000e */
[----:B------:R-:W-:Y:S01]  /*0a50*/  IMAD.WIDE.U32 R14, R51, 0x4, R14 ;  /* 0x00000004330e7825 */ /* 0x000fe200078e000e */
[----:B------:R0:W5:Y:S05]  /*0a60*/  LDG.E R33, desc[UR8][R12.64] ;  /* 0x000000080c217981 */ /* 0x00016a000c1e1900 */
[----:B------:R-:W5:Y:S01]  /*0a70*/  LDG.E R15, desc[UR8][R14.64] ;  /* 0x000000080e0f7981 */ /* 0x000f62000c1e1900 */
[----:B------:R-:W1:Y:S01]  /*0a80*/  LDC R51, c[0x0][0x364] ;  /* 0x0000d900ff337b82 */ /* 0x000e620000000800 */
[----:B------:R-:W-:-:S04]  /*0a90*/  LEA R52, R3, R7, 0x9 ;  /* 0x0000000703347211 */ /* 0x000fc800078e48ff */
[----:B0-----:R-:W-:-:S03]  /*0aa0*/  LEA R12, R3, R52, 0x8 ;  /* 0x00000034030c7211 */ /* 0x001fc600078e40ff */
[----:B------:R-:W0:Y:S01]  /*0ab0*/  S2UR UR6, SR_CgaCtaId ;  /* 0x00000000000679c3 */ /* 0x000e220000008800 */
[----:B-1----:R-:W-:Y:S01]  /*0ac0*/  LEA R13, R51, R26, 0x8 ;  /* 0x0000001a330d7211 */ /* 0x002fe200078e40ff */
[----:B------:R-:W-:Y:S02]  /*0ad0*/  UMOV UR5, 0x400 ;  /* 0x0000040000057882 */ /* 0x000fe40000000000 */
[----:B------:R-:W-:Y:S02]  /*0ae0*/  UIADD3 UR5, UPT, UPT, UR5, 0x4000, URZ ;  /* 0x0000400005057890 */ /* 0x000fe4000fffe0ff */
[----:B------:R-:W-:Y:S02]  /*0af0*/  UIADD3 UR4, UPT, UPT, UR4, 0x40, URZ ;  /* 0x0000004004047890 */ /* 0x000fe4000fffe0ff */
[----:B0-----:R-:W-:-:S04]  /*0b00*/  ULEA UR5, UR6, UR5, 0x18 ;  /* 0x0000000506057291 */ /* 0x001fc8000f8ec0ff */
[----:B------:R-:W-:Y:S02]  /*0b10*/  ISETP.LE.AND P0, PT, R4, UR4, PT ;  /* 0x0000000404007c0c */ /* 0x000fe4000bf03270 */
[----:B------:R-:W-:Y:S01]  /*0b20*/  LEA R4, R2, UR5, 0x4 ;  /* 0x0000000502047c11 */ /* 0x000fe2000f8e20ff */
[----:B------:R-:W-:Y:S01]  /*0b30*/  UMOV UR5, 0x8 ;  /* 0x0000000800057882 */ /* 0x000fe20000000000 */
[----:B----4-:R-:W-:Y:S04]  /*0b40*/  STS [R25+0xc0], R19 ;  /* 0x0000c01319007388 */ /* 0x010fe80000000800 */
[----:B--2---:R-:W-:Y:S04]  /*0b50*/  STS [R52], R18 ;  /* 0x0000001234007388 */ /* 0x004fe80000000800 */
[----:B------:R-:W-:Y:S04]  /*0b60*/  STS [R26], R20 ;  /* 0x000000141a007388 */ /* 0x000fe80000000800 */
[----:B------:R-:W-:Y:S04]  /*0b70*/  STS [R52+0x40], R17 ;  /* 0x0000401134007388 */ /* 0x000fe80000000800 */
[----:B------:R-:W-:Y:S04]  /*0b80*/  STS [R26+0x40], R22 ;  /* 0x000040161a007388 */ /* 0x000fe80000000800 */
[----:B---3--:R-:W-:Y:S04]  /*0b90*/  STS [R52+0x80], R32 ;  /* 0x0000802034007388 */ /* 0x008fe80000000800 */
[----:B------:R-:W-:Y:S04]  /*0ba0*/  STS [R26+0x80], R23 ;  /* 0x000080171a007388 */ /* 0x000fe80000000800 */
[----:B-----5:R-:W-:Y:S04]  /*0bb0*/  STS [R52+0xc0], R21 ;  /* 0x0000c01534007388 */ /* 0x020fe80000000800 */
[----:B------:R-:W-:Y:S04]  /*0bc0*/  STS [R26+0xc0], R30 ;  /* 0x0000c01e1a007388 */ /* 0x000fe80000000800 */
[----:B------:R-:W-:Y:S04]  /*0bd0*/  STS [R12], R37 ;  /* 0x000000250c007388 */ /* 0x000fe80000000800 */
[----:B------:R0:W-:Y:S04]  /*0be0*/  STS [R13], R28 ;  /* 0x0000001c0d007388 */ /* 0x0001e80000000800 */
[----:B------:R-:W-:Y:S04]  /*0bf0*/  STS [R12+0x40], R40 ;  /* 0x000040280c007388 */ /* 0x000fe80000000800 */
[----:B------:R1:W-:Y:S04]  /*0c00*/  STS [R13+0x40], R27 ;  /* 0x0000401b0d007388 */ /* 0x0003e80000000800 */
[----:B------:R2:W-:Y:S04]  /*0c10*/  STS [R12+0x80], R33 ;  /* 0x000080210c007388 */ /* 0x0005e80000000800 */
[----:B------:R2:W-:Y:S04]  /*0c20*/  STS [R13+0x80], R16 ;  /* 0x000080100d007388 */ /* 0x0005e80000000800 */
[----:B------:R2:W-:Y:S04]  /*0c30*/  STS [R12+0xc0], R15 ;  /* 0x0000c00f0c007388 */ /* 0x0005e80000000800 */
[----:B------:R2:W-:Y:S01]  /*0c40*/  STS [R13+0xc0], R31 ;  /* 0x0000c01f0d007388 */ /* 0x0005e20000000800 */
[----:B0-----:R-:W-:-:S02]  /*0c50*/  MOV R28, R24 ;  /* 0x00000018001c7202 */ /* 0x001fc40000000f00 */
[----:B-1----:R-:W-:Y:S01]  /*0c60*/  MOV R27, R11 ;  /* 0x0000000b001b7202 */ /* 0x002fe20000000f00 */
[----:B------:R-:W-:Y:S06]  /*0c70*/  BAR.SYNC.DEFER_BLOCKING 0x0 ;  /* 0x0000000000007b1d */ /* 0x000fec0000010000 */
.L_x_1:
[----:B--2---:R0:W-:Y:S01]  /*0c80*/  LDS.128 R16, [R4] ;  /* 0x0000000004107984 */ /* 0x0041e20000000c00 */
[----:B------:R-:W-:-:S03]  /*0c90*/  LEA R40, R3, R4, 0x4 ;  /* 0x0000000403287211 */ /* 0x000fc600078e20ff */
[----:B------:R-:W1:Y:S04]  /*0ca0*/  LDS.64 R22, [R8+UR5+-0x8] ;  /* 0xfffff80508167984 */ /* 0x000e680008000a00 */
[----:B------:R-:W2:Y:S01]  /*0cb0*/  LDS.64 R20, [R28+-0x8] ;  /* 0xfffff8001c147984 */ /* 0x000ea20000000a00 */
[----:B0-----:R-:W-:-:S03]  /*0cc0*/  LEA R4, R3, R4, 0x6 ;  /* 0x0000000403047211 */ /* 0x001fc600078e30ff */
[----:B------:R-:W0:Y:S04]  /*0cd0*/  LDS.64 R30, [R27+-0x8] ;  /* 0xfffff8001b1e7984 */ /* 0x000e280000000a00 */
[----:B------:R-:W3:Y:S04]  /*0ce0*/  LDS.64 R32, [R10+UR5+-0x8] ;  /* 0xfffff8050a207984 */ /* 0x000ee80008000a00 */
[----:B------:R4:W5:Y:S02]  /*0cf0*/  LDS.128 R12, [R40] ;  /* 0x00000000280c7984 */ /* 0x0009640000000c00 */
[C---:B----4-:R-:W-:Y:S01]  /*0d00*/  LEA R40, R3.reuse, R40, 0x4 ;  /* 0x0000002803287211 */ /* 0x050fe200078e20ff */
[----:B-1----:R-:W-:Y:S01]  /*0d10*/  FFMA R42, R16, R22, R42 ;  /* 0x00000016102a7223 */ /* 0x002fe2000000002a */
[C---:B------:R-:W-:Y:S01]  /*0d20*/  FFMA R43, R22.reuse, R17, R43 ;  /* 0x00000011162b7223 */ /* 0x040fe2000000002b */
[C---:B------:R-:W-:Y:S01]  /*0d30*/  FFMA R44, R22.reuse, R18, R44 ;  /* 0x00000012162c7223 */ /* 0x040fe2000000002c */
[----:B------:R-:W-:Y:S01]  /*0d40*/  FFMA R45, R22, R19, R45 ;  /* 0x00000013162d7223 */ /* 0x000fe2000000002d */
[----:B--2---:R-:W-:Y:S01]  /*0d50*/  FFMA R41, R16, R20, R41 ;  /* 0x0000001410297223 */ /* 0x004fe20000000029 */
[C---:B------:R-:W-:Y:S01]  /*0d60*/  FFMA R22, R20.reuse, R17, R48 ;  /* 0x0000001114167223 */ /* 0x040fe20000000030 */
[C---:B------:R-:W-:Y:S01]  /*0d70*/  FFMA R34, R20.reuse, R18, R34 ;  /* 0x0000001214227223 */ /* 0x040fe20000000022 */
[----:B------:R-:W-:Y:S01]  /*0d80*/  FFMA R35, R20, R19, R35 ;  /* 0x0000001314237223 */ /* 0x000fe20000000023 */
[----:B0-----:R-:W-:Y:S01]  /*0d90*/  FFMA R20, R16, R30, R36 ;  /* 0x0000001e10147223 */ /* 0x001fe20000000024 */
[C---:B------:R-:W-:Y:S01]  /*0da0*/  FFMA R37, R30.reuse, R17, R29 ;  /* 0x000000111e257223 */ /* 0x040fe2000000001d */
[C---:B------:R-:W-:Y:S01]  /*0db0*/  FFMA R36, R30.reuse, R18, R47 ;  /* 0x000000121e247223 */ /* 0x040fe2000000002f */
[----:B------:R-:W-:Y:S01]  /*0dc0*/  FFMA R30, R30, R19, R49 ;  /* 0x000000131e1e7223 */ /* 0x000fe20000000031 */
[C---:B---3--:R-:W-:Y:S01]  /*0dd0*/  FFMA R46, R32.reuse, R16, R46 ;  /* 0x00000010202e7223 */ /* 0x048fe2000000002e */
[C---:B------:R-:W-:Y:S01]  /*0de0*/  FFMA R38, R32.reuse, R17, R38 ;  /* 0x0000001120267223 */ /* 0x040fe20000000026 */
[C---:B------:R-:W-:Y:S01]  /*0df0*/  FFMA R39, R32.reuse, R18, R39 ;  /* 0x0000001220277223 */ /* 0x040fe20000000027 */
[----:B------:R-:W-:Y:S01]  /*0e00*/  FFMA R32, R32, R19, R50 ;  /* 0x0000001320207223 */ /* 0x000fe20000000032 */
[C---:B-----5:R-:W-:Y:S01]  /*0e10*/  FFMA R50, R12.reuse, R31, R20 ;  /* 0x0000001f0c327223 */ /* 0x060fe20000000014 */
[----:B------:R-:W-:Y:S01]  /*0e20*/  LEA R20, R3, R40, 0x4 ;  /* 0x0000002803147211 */ /* 0x000fe200078e20ff */
[----:B------:R-:W-:Y:S01]  /*0e30*/  FFMA R29, R12, R33, R46 ;  /* 0x000000210c1d7223 */ /* 0x000fe2000000002e */
[-C--:B------:R-:W-:Y:S01]  /*0e40*/  FFMA R48, R14, R21.reuse, R34 ;  /* 0x000000150e307223 */ /* 0x080fe20000000022 */
[----:B------:R-:W-:Y:S01]  /*0e50*/  FFMA R49, R15, R21, R35 ;  /* 0x000000150f317223 */ /* 0x000fe20000000023 */
[C---:B------:R-:W-:Y:S01]  /*0e60*/  FFMA R38, R33.reuse, R13, R38 ;  /* 0x0000000d21267223 */ /* 0x040fe20000000026 */
[C---:B------:R-:W-:Y:S01]  /*0e70*/  FFMA R39, R33.reuse, R14, R39 ;  /* 0x0000000e21277223 */ /* 0x040fe20000000027 */
[----:B------:R-:W-:Y:S01]  /*0e80*/  FFMA R46, R33, R15, R32 ;  /* 0x0000000f212e7223 */ /* 0x000fe20000000020 */
[-C--:B------:R-:W-:Y:S01]  /*0e90*/  FFMA R42, R12, R23.reuse, R42 ;  /* 0x000000170c2a7223 */ /* 0x080fe2000000002a */
[CC--:B------:R-:W-:Y:S01]  /*0ea0*/  FFMA R43, R13.reuse, R23.reuse, R43 ;  /* 0x000000170d2b7223 */ /* 0x0c0fe2000000002b */
[----:B------:R-:W-:Y:S01]  /*0eb0*/  FFMA R44, R14, R23, R44 ;  /* 0x000000170e2c7223 */ /* 0x000fe2000000002c */
[-C--:B------:R-:W-:Y:S01]  /*0ec0*/  FFMA R41, R12, R21.reuse, R41 ;  /* 0x000000150c297223 */ /* 0x080fe20000000029 */
[----:B------:R-:W-:Y:S01]  /*0ed0*/  LDS.128 R16, [R40] ;  /* 0x0000000028107984 */ /* 0x000fe20000000c00 */
[C---:B------:R-:W-:Y:S01]  /*0ee0*/  FFMA R47, R13.reuse, R21, R22 ;  /* 0x000000150d2f7223 */ /* 0x040fe20000000016 */
[-C--:B------:R-:W-:Y:S01]  /*0ef0*/  FFMA R51, R13, R31.reuse, R37 ;  /* 0x0000001f0d337223 */ /* 0x080fe20000000025 */
[----:B------:R-:W-:Y:S01]  /*0f00*/  FFMA R14, R14, R31, R36 ;  /* 0x0000001f0e0e7223 */ /* 0x000fe20000000024 */
[----:B------:R-:W0:Y:S01]  /*0f10*/  LDS.64 R34, [R8+UR5] ;  /* 0x0000000508227984 */ /* 0x000e220008000a00 */
[C---:B------:R-:W-:Y:S01]  /*0f20*/  FFMA R45, R15.reuse, R23, R45 ;  /* 0x000000170f2d7223 */ /* 0x040fe2000000002d */
[----:B------:R-:W-:-:S02]  /*0f30*/  FFMA R30, R15, R31, R30 ;  /* 0x0000001f0f1e7223 */ /* 0x000fc4000000001e */
[----:B------:R-:W1:Y:S01]  /*0f40*/  LDS.64 R32, [R10+UR5] ;  /* 0x000000050a207984 */ /* 0x000e620008000a00 */
[----:B------:R-:W-:-:S03]  /*0f50*/  UIADD3 UR5, UPT, UPT, UR5, 0x10, URZ ;  /* 0x0000001005057890 */ /* 0x000fc6000fffe0ff */
[----:B------:R2:W3:Y:S01]  /*0f60*/  LDS.64 R12, [R28] ;  /* 0x000000001c0c7984 */ /* 0x0004e20000000a00 */
[----:B------:R-:W-:-:S03]  /*0f70*/  UISETP.NE.AND UP0, UPT, UR5, 0x108, UPT ;  /* 0x000001080500788c */ /* 0x000fc6000bf05270 */
[----:B------:R4:W5:Y:S04]  /*0f80*/  LDS.64 R36, [R27] ;  /* 0x000000001b247984 */ /* 0x0009680000000a00 */
[----:B------:R-:W5:Y:S01]  /*0f90*/  LDS.128 R20, [R20] ;  /* 0x0000000014147984 */ /* 0x000f620000000c00 */
[----:B--2---:R-:W-:Y:S02]  /*0fa0*/  IADD3 R28, PT, PT, R28, 0x10, RZ ;  /* 0x000000101c1c7810 */ /* 0x004fe40007ffe0ff */
[----:B----4-:R-:W-:Y:S01]  /*0fb0*/  IADD3 R27, PT, PT, R27, 0x10, RZ ;  /* 0x000000101b1b7810 */ /* 0x010fe20007ffe0ff */
[----:B0-----:R-:W-:Y:S01]  /*0fc0*/  FFMA R42, R16, R34, R42 ;  /* 0x00000022102a7223 */ /* 0x001fe2000000002a */
[C---:B------:R-:W-:Y:S01]  /*0fd0*/  FFMA R43, R34.reuse, R17, R43 ;  /* 0x00000011222b7223 */ /* 0x040fe2000000002b */
[C---:B------:R-:W-:Y:S01]  /*0fe0*/  FFMA R44, R34.reuse, R18, R44 ;  /* 0x00000012222c7223 */ /* 0x040fe2000000002c */
[----:B------:R-:W-:Y:S01]  /*0ff0*/  FFMA R45, R34, R19, R45 ;  /* 0x00000013222d7223 */ /* 0x000fe2000000002d */
[C---:B-1----:R-:W-:Y:S01]  /*1000*/  FFMA R29, R32.reuse, R16, R29 ;  /* 0x00000010201d7223 */ /* 0x042fe2000000001d */
[C---:B------:R-:W-:Y:S01]  /*1010*/  FFMA R38, R32.reuse, R17, R38 ;  /* 0x0000001120267223 */ /* 0x040fe20000000026 */
[C---:B------:R-:W-:Y:S01]  /*1020*/  FFMA R39, R32.reuse, R18, R39 ;  /* 0x0000001220277223 */ /* 0x040fe20000000027 */
[----:B------:R-:W-:Y:S01]  /*1030*/  FFMA R32, R32, R19, R46 ;  /* 0x0000001320207223 */ /* 0x000fe2000000002e */
[----:B---3--:R-:W-:Y:S01]  /*1040*/  FFMA R41, R16, R12, R41 ;  /* 0x0000000c10297223 */ /* 0x008fe20000000029 */
[C---:B------:R-:W-:Y:S01]  /*1050*/  FFMA R47, R12.reuse, R17, R47 ;  /* 0x000000110c2f7223 */ /* 0x040fe2000000002f */
[C---:B------:R-:W-:Y:S01]  /*1060*/  FFMA R49, R12.reuse, R19, R49 ;  /* 0x000000130c317223 */ /* 0x040fe20000000031 */
[----:B------:R-:W-:Y:S01]  /*1070*/  FFMA R34, R12, R18, R48 ;  /* 0x000000120c227223 */ /* 0x000fe20000000030 */
[----:B-----5:R-:W-:Y:S01]  /*1080*/  FFMA R16, R16, R36, R50 ;  /* 0x0000002410107223 */ /* 0x020fe20000000032 */
[C---:B------:R-:W-:Y:S01]  /*1090*/  FFMA R51, R36.reuse, R17, R51 ;  /* 0x0000001124337223 */ /* 0x040fe20000000033 */
[C---:B------:R-:W-:Y:S01]  /*10a0*/  FFMA R14, R36.reuse, R18, R14 ;  /* 0x00000012240e7223 */ /* 0x040fe2000000000e */
[----:B------:R-:W-:Y:S01]  /*10b0*/  FFMA R30, R36, R19, R30 ;  /* 0x00000013241e7223 */ /* 0x000fe2000000001e */
[-C--:B------:R-:W-:Y:S01]  /*10c0*/  FFMA R42, R20, R35.reuse, R42 ;  /* 0x00000023142a7223 */ /* 0x080fe2000000002a */
[-C--:B------:R-:W-:Y:S01]  /*10d0*/  FFMA R43, R21, R35.reuse, R43 ;  /* 0x00000023152b7223 */ /* 0x080fe2000000002b */
[-C--:B------:R-:W-:Y:S01]  /*10e0*/  FFMA R44, R22, R35.reuse, R44 ;  /* 0x00000023162c7223 */ /* 0x080fe2000000002c */
[----:B------:R-:W-:Y:S01]  /*10f0*/  FFMA R45, R23, R35, R45 ;  /* 0x00000023172d7223 */ /* 0x000fe2000000002d */
[C---:B------:R-:W-:Y:S01]  /*1100*/  FFMA R46, R20.reuse, R33, R29 ;  /* 0x00000021142e7223 */ /* 0x040fe2000000001d */
[-C--:B------:R-:W-:Y:S01]  /*1110*/  FFMA R48, R21, R13.reuse, R47 ;  /* 0x0000000d15307223 */ /* 0x080fe2000000002f */
[----:B------:R-:W-:Y:S01]  /*1120*/  FFMA R35, R23, R13, R49 ;  /* 0x0000000d17237223 */ /* 0x000fe20000000031 */
[C---:B------:R-:W-:Y:S01]  /*1130*/  FFMA R38, R33.reuse, R21, R38 ;  /* 0x0000001521267223 */ /* 0x040fe20000000026 */
[C---:B------:R-:W-:Y:S01]  /*1140*/  FFMA R39, R33.reuse, R22, R39 ;  /* 0x0000001621277223 */ /* 0x040fe20000000027 */
[----:B------:R-:W-:Y:S01]  /*1150*/  FFMA R50, R33, R23, R32 ;  /* 0x0000001721327223 */ /* 0x000fe20000000020 */
[-C--:B------:R-:W-:Y:S01]  /*1160*/  FFMA R41, R20, R13.reuse, R41 ;  /* 0x0000000d14297223 */ /* 0x080fe20000000029 */
[----:B------:R-:W-:Y:S01]  /*1170*/  FFMA R34, R22, R13, R34 ;  /* 0x0000000d16227223 */ /* 0x000fe20000000022 */
[-C--:B------:R-:W-:Y:S01]  /*1180*/  FFMA R36, R20, R37.reuse, R16 ;  /* 0x0000002514247223 */ /* 0x080fe20000000010 */
[-C--:B------:R-:W-:Y:S01]  /*1190*/  FFMA R29, R21, R37.reuse, R51 ;  /* 0x00000025151d7223 */ /* 0x080fe20000000033 */
[-C--:B------:R-:W-:Y:S01]  /*11a0*/  FFMA R47, R22, R37.reuse, R14 ;  /* 0x00000025162f7223 */ /* 0x080fe2000000000e */
[----:B------:R-:W-:Y:S01]  /*11b0*/  FFMA R49, R23, R37, R30 ;  /* 0x0000002517317223 */ /* 0x000fe2000000001e */
[----:B------:R-:W-:Y:S06]  /*11c0*/  BRA.U UP0, `(.L_x_1) ;  /* 0xfffffff900ac7547 */ /* 0x000fec000b83ffff */
[----:B------:R-:W-:Y:S05]  /*11d0*/  @!P0 BRA `(.L_x_2) ;  /* 0xfffffff0004c8947 */ /* 0x000fea000383ffff */
.L_x_0:
[----:B------:R-:W0:Y:S01]  /*11e0*/  LDC.64 R8, c[0x0][0x390] ;  /* 0x0000e400ff087b82 */ /* 0x000e220000000a00 */
[----:B------:R-:W1:Y:S01]  /*11f0*/  LDCU UR6, c[0x0][0x39c] ;  /* 0x00007380ff0677ac */ /* 0x000e620008000800 */
[----:B------:R-:W-:Y:S02]  /*1200*/  IMAD R0, R0, 0x3, R5 ;  /* 0x0000000300007824 */ /* 0x000fe400078e0205 */
[----:B------:R-:W-:Y:S01]  /*1210*/  IMAD R3, R2, 0x3, R6 ;  /* 0x0000000302037824 */ /* 0x000fe200078e0206 */
[----:B------:R-:W2:Y:S01]  /*1220*/  LDCU UR4, c[0x0][0x3a4] ;  /* 0x00007480ff0477ac */ /* 0x000ea20008000800 */
[----:B------:R-:W3:Y:S02]  /*1230*/  LDCU UR5, c[0x0][0x3a8] ;  /* 0x00007500ff0577ac */ /* 0x000ee40008000800 */
[----:B-1----:R-:W-:-:S04]  /*1240*/  IMAD R5, R0, UR6, R3 ;  /* 0x0000000600057c24 */ /* 0x002fc8000f8e0203 */
[----:B0-----:R-:W-:-:S05]  /*1250*/  IMAD.WIDE.U32 R2, R5, 0x4, R8 ;  /* 0x0000000405027825 */ /* 0x001fca00078e0008 */
[----:B------:R-:W3:Y:S04]  /*1260*/  LDG.E R0, desc[UR8][R2.64] ;  /* 0x0000000802007981 */ /* 0x000ee8000c1e1900 */
[----:B------:R-:W4:Y:S04]  /*1270*/  LDG.E R4, desc[UR8][R2.64+0x4] ;  /* 0x0000040802047981 */ /* 0x000f28000c1e1900 */
[----:B------:R-:W5:Y:S04]  /*1280*/  LDG.E R6, desc[UR8][R2.64+0x8] ;  /* 0x0000080802067981 */ /* 0x000f68000c1e1900 */
[----:B------:R-:W5:Y:S01]  /*1290*/  LDG.E R10, desc[UR8][R2.64+0xc] ;  /* 0x00000c08020a7981 */ /* 0x000f62000c1e1900 */
[----:B--2---:R-:W-:Y:S01]  /*12a0*/  FMUL R7, R46, UR4 ;  /* 0x000000042e077c20 */ /* 0x004fe20008400000 */
[----:B------:R-:W-:Y:S01]  /*12b0*/  FMUL R13, R38, UR4 ;  /* 0x00000004260d7c20 */ /* 0x000fe20008400000 */
[----:B------:R-:W-:Y:S01]  /*12c0*/  FMUL R39, R39, UR4 ;  /* 0x0000000427277c20 */ /* 0x000fe20008400000 */
[----:B------:R-:W-:Y:S01]  /*12d0*/  FMUL R15, R50, UR4 ;  /* 0x00000004320f7c20 */ /* 0x000fe20008400000 */
[----:B------:R-:W-:Y:S01]  /*12e0*/  IADD3 R17, PT, PT, R5, UR6, RZ ;  /* 0x0000000605117c10 */ /* 0x000fe2000fffe0ff */
[----:B---3--:R-:W-:Y:S01]  /*12f0*/  FFMA R11, R0, UR5, R7 ;  /* 0x00000005000b7c23 */ /* 0x008fe20008000007 */
[----:B----4-:R-:W-:-:S03]  /*1300*/  FFMA R13, R4, UR5, R13 ;  /* 0x00000005040d7c23 */ /* 0x010fc6000800000d */
[----:B------:R-:W-:Y:S01]  /*1310*/  IMAD.WIDE.U32 R4, R17, 0x4, R8 ;  /* 0x0000000411047825 */ /* 0x000fe200078e0008 */
[----:B------:R0:W-:Y:S03]  /*1320*/  STG.E desc[UR8][R2.64], R11 ;  /* 0x0000000b02007986 */ /* 0x0001e6000c101908 */
[----:B-----5:R-:W-:Y:S01]  /*1330*/  FFMA R39, R6, UR5, R39 ;  /* 0x0000000506277c23 */ /* 0x020fe20008000027 */
[----:B------:R-:W-:Y:S01]  /*1340*/  STG.E desc[UR8][R2.64+0x4], R13 ;  /* 0x0000040d02007986 */ /* 0x000fe2000c101908 */
[----:B------:R-:W-:-:S03]  /*1350*/  FFMA R15, R10, UR5, R15 ;  /* 0x000000050a0f7c23 */ /* 0x000fc6000800000f */
[----:B------:R-:W-:Y:S04]  /*1360*/  STG.E desc[UR8][R2.64+0x8], R39 ;  /* 0x0000082702007986 */ /* 0x000fe8000c101908 */
[----:B------:R1:W-:Y:S04]  /*1370*/  STG.E desc[UR8][R2.64+0xc], R15 ;  /* 0x00000c0f02007986 */ /* 0x0003e8000c101908 */
[----:B------:R-:W2:Y:S01]  /*1380*/  LDG.E R0, desc[UR8][R4.64] ;  /* 0x0000000804007981 */ /* 0x000ea2000c1e1900 */
[----:B------:R-:W-:Y:S01]  /*1390*/  FMUL R7, R42, UR4 ;  /* 0x000000042a077c20 */ /* 0x000fe20008400000 */
[----:B------:R-:W-:-:S03]  /*13a0*/  IADD3 R21, PT, PT, R17, 0x1, RZ ;  /* 0x0000000111157810 */ /* 0x000fc60007ffe0ff */
[----:B--2---:R-:W-:Y:S02]  /*13b0*/  FFMA R19, R0, UR5, R7 ;  /* 0x0000000500137c23 */ /* 0x004fe40008000007 */
[----:B------:R-:W-:-:S03]  /*13c0*/  IMAD.WIDE.U32 R6, R21, 0x4, R8 ;  /* 0x0000000415067825 */ /* 0x000fc600078e0008 */
[----:B------:R2:W-:Y:S04]  /*13d0*/  STG.E desc[UR8][R4.64], R19 ;  /* 0x0000001304007986 */ /* 0x0005e8000c101908 */
[----:B------:R-:W3:Y:S01]  /*13e0*/  LDG.E R0, desc[UR8][R6.64] ;  /* 0x0000000806007981 */ /* 0x000ee2000c1e1900 */
[----:B------:R-:W-:Y:S01]  /*13f0*/  FMUL R43, R43, UR4 ;  /* 0x000000042b2b7c20 */ /* 0x000fe20008400000 */
[----:B0-----:R-:W-:-:S05]  /*1400*/  IADD3 R11, PT, PT, R17, 0x2, RZ ;  /* 0x00000002110b7810 */ /* 0x001fca0007ffe0ff */
[----:B-1----:R-:W-:-:S04]  /*1410*/  IMAD.WIDE.U32 R2, R11, 0x4, R8 ;  /* 0x000000040b027825 */ /* 0x002fc800078e0008 */
[----:B---3--:R-:W-:-:S05]  /*1420*/  FFMA R43, R0, UR5, R43 ;  /* 0x00000005002b7c23 */ /* 0x008fca000800002b */
[----:B------:R0:W-:Y:S04]  /*1430*/  STG.E desc[UR8][R6.64], R43 ;  /* 0x0000002b06007986 */ /* 0x0001e8000c101908 */
[----:B------:R-:W3:Y:S01]  /*1440*/  LDG.E R0, desc[UR8][R2.64] ;  /* 0x0000000802007981 */ /* 0x000ee2000c1e1900 */
[----:B------:R-:W-:Y:S01]  /*1450*/  FMUL R13, R44, UR4 ;  /* 0x000000042c0d7c20 */ /* 0x000fe20008400000 */
[----:B------:R-:W-:-:S05]  /*1460*/  IADD3 R15, PT, PT, R17, 0x3, RZ ;  /* 0x00000003110f7810 */ /* 0x000fca0007ffe0ff */
[----:B--2---:R-:W-:-:S04]  /*1470*/  IMAD.WIDE.U32 R4, R15, 0x4, R8 ;  /* 0x000000040f047825 */ /* 0x004fc800078e0008 */
[----:B---3--:R-:W-:-:S05]  /*1480*/  FFMA R13, R0, UR5, R13 ;  /* 0x00000005000d7c23 */ /* 0x008fca000800000d */
[----:B------:R1:W-:Y:S04]  /*1490*/  STG.E desc[UR8][R2.64], R13 ;  /* 0x0000000d02007986 */ /* 0x0003e8000c101908 */
[----:B------:R-:W2:Y:S01]  /*14a0*/  LDG.E R0, desc[UR8][R4.64] ;  /* 0x0000000804007981 */ /* 0x000ea2000c1e1900 */
[----:B------:R-:W-:Y:S01]  /*14b0*/  FMUL R45, R45, UR4 ;  /* 0x000000042d2d7c20 */ /* 0x000fe20008400000 */
[----:B------:R-:W-:-:S05]  /*14c0*/  IADD3 R17, PT, PT, R17, UR6, RZ ;  /* 0x0000000611117c10 */ /* 0x000fca000fffe0ff */
[----:B0-----:R-:W-:-:S04]  /*14d0*/  IMAD.WIDE.U32 R6, R17, 0x4, R8 ;  /* 0x0000000411067825 */ /* 0x001fc800078e0008 */
[----:B--2---:R-:W-:-:S05]  /*14e0*/  FFMA R45, R0, UR5, R45 ;  /* 0x00000005002d7c23 */ /* 0x004fca000800002d */
[----:B------:R0:W-:Y:S04]  /*14f0*/  STG.E desc[UR8][R4.64], R45 ;  /* 0x0000002d04007986 */ /* 0x0001e8000c101908 */
[----:B------:R-:W2:Y:S04]  /*1500*/  LDG.E R0, desc[UR8][R6.64] ;  /* 0x0000000806007981 */ /* 0x000ea8000c1e1900 */
[----:B------:R-:W3:Y:S01]  /*1510*/  LDG.E R10, desc[UR8][R6.64+0x4] ;  /* 0x00000408060a7981 */ /* 0x000ee2000c1e1900 */
[----:B------:R-:W-:Y:S01]  /*1520*/  FMUL R41, R41, UR4 ;  /* 0x0000000429297c20 */ /* 0x000fe20008400000 */
[----:B------:R-:W-:Y:S01]  /*1530*/  FMUL R15, R48, UR4 ;  /* 0x00000004300f7c20 */ /* 0x000fe20008400000 */
[----:B-1----:R-:W-:-:S05]  /*1540*/  IADD3 R3, PT, PT, R11, UR6, RZ ;  /* 0x000000060b037c10 */ /* 0x002fca000fffe0ff */
[----:B------:R-:W-:-:S04]  /*1550*/  IMAD.WIDE.U32 R2, R3, 0x4, R8 ;  /* 0x0000000403027825 */ /* 0x000fc800078e0008 */
[----:B--2---:R-:W-:Y:S01]  /*1560*/  FFMA R41, R0, UR5, R41 ;  /* 0x0000000500297c23 */ /* 0x004fe20008000029 */
[----:B---3--:R-:W-:-:S04]  /*1570*/  FFMA R15, R10, UR5, R15 ;  /* 0x000000050a0f7c23 */ /* 0x008fc8000800000f */
[----:B------:R-:W-:Y:S04]  /*1580*/  STG.E desc[UR8][R6.64], R41 ;  /* 0x0000002906007986 */ /* 0x000fe8000c101908 */
[----:B------:R1:W-:Y:S04]  /*1590*/  STG.E desc[UR8][R6.64+0x4], R15 ;  /* 0x0000040f06007986 */ /* 0x0003e8000c101908 */
[----:B------:R-:W2:Y:S04]  /*15a0*/  LDG.E R0, desc[UR8][R2.64] ;  /* 0x0000000802007981 */ /* 0x000ea8000c1e1900 */
[----:B0-----:R-:W3:Y:S01]  /*15b0*/  LDG.E R4, desc[UR8][R2.64+0x4] ;  /* 0x0000040802047981 */ /* 0x001ee2000c1e1900 */
[----:B------:R-:W-:Y:S01]  /*15c0*/  FMUL R5, R34, UR4 ;  /* 0x0000000422057c20 */ /* 0x000fe20008400000 */
[----:B------:R-:W-:Y:S01]  /*15d0*/  FMUL R35, R35, UR4 ;  /* 0x0000000423237c20 */ /* 0x000fe20008400000 */
[----:B------:R-:W-:-:S02]  /*15e0*/  IADD3 R17, PT, PT, R17, UR6, RZ ;  /* 0x0000000611117c10 */ /* 0x000fc4000fffe0ff */
[----:B--2---:R-:W-:Y:S01]  /*15f0*/  FFMA R11, R0, UR5, R5 ;  /* 0x00000005000b7c23 */ /* 0x004fe20008000005 */
[----:B---3--:R-:W-:Y:S02]  /*1600*/  FFMA R35, R4, UR5, R35 ;  /* 0x0000000504237c23 */ /* 0x008fe40008000023 */
[C---:B------:R-:W-:Y:S02]  /*1610*/  IMAD.WIDE.U32 R4, R17.reuse, 0x4, R8 ;  /* 0x0000000411047825 */ /* 0x040fe400078e0008 */
[----:B------:R-:W-:Y:S04]  /*1620*/  STG.E desc[UR8][R2.64], R11 ;  /* 0x0000000b02007986 */ /* 0x000fe8000c101908 */
[----:B------:R0:W-:Y:S04]  /*1630*/  STG.E desc[UR8][R2.64+0x4], R35 ;  /* 0x0000042302007986 */ /* 0x0001e8000c101908 */
[----:B------:R-:W2:Y:S01]  /*1640*/  LDG.E R0, desc[UR8][R4.64] ;  /* 0x0000000804007981 */ /* 0x000ea2000c1e1900 */
[----:B-1----:R-:W-:Y:S01]  /*1650*/  FMUL R7, R36, UR4 ;  /* 0x0000000424077c20 */ /* 0x002fe20008400000 */
[----:B------:R-:W-:-:S03]  /*1660*/  IADD3 R15, PT, PT, R17, 0x1, RZ ;  /* 0x00000001110f7810 */ /* 0x000fc60007ffe0ff */
[----:B--2---:R-:W-:Y:S02]  /*1670*/  FFMA R13, R0, UR5, R7 ;  /* 0x00000005000d7c23 */ /* 0x004fe40008000007 */
[----:B------:R-:W-:-:S03]  /*1680*/  IMAD.WIDE.U32 R6, R15, 0x4, R8 ;  /* 0x000000040f067825 */ /* 0x000fc600078e0008 */
[----:B------:R-:W-:Y:S04]  /*1690*/  STG.E desc[UR8][R4.64], R13 ;  /* 0x0000000d04007986 */ /* 0x000fe8000c101908 */
[----:B------:R-:W2:Y:S01]  /*16a0*/  LDG.E R0, desc[UR8][R6.64] ;  /* 0x0000000806007981 */ /* 0x000ea2000c1e1900 */
[----:B------:R-:W-:Y:S01]  /*16b0*/  FMUL R29, R29, UR4 ;  /* 0x000000041d1d7c20 */ /* 0x000fe20008400000 */
[----:B------:R-:W-:-:S05]  /*16c0*/  IADD3 R15, PT, PT, R17, 0x2, RZ ;  /* 0x00000002110f7810 */ /* 0x000fca0007ffe0ff */
[----:B0-----:R-:W-:-:S04]  /*16d0*/  IMAD.WIDE.U32 R2, R15, 0x4, R8 ;  /* 0x000000040f027825 */ /* 0x001fc800078e0008 */
[----:B--2---:R-:W-:-:S05]  /*16e0*/  FFMA R29, R0, UR5, R29 ;  /* 0x00000005001d7c23 */ /* 0x004fca000800001d */
[----:B------:R-:W-:Y:S04]  /*16f0*/  STG.E desc[UR8][R6.64], R29 ;  /* 0x0000001d06007986 */ /* 0x000fe8000c101908 */
[----:B------:R-:W2:Y:S01]  /*1700*/  LDG.E R0, desc[UR8][R2.64] ;  /* 0x0000000802007981 */ /* 0x000ea2000c1e1900 */
[----:B------:R-:W-:Y:S01]  /*1710*/  FMUL R47, R47, UR4 ;  /* 0x000000042f2f7c20 */ /* 0x000fe20008400000 */
[----:B------:R-:W-:-:S05]  /*1720*/  IADD3 R17, PT, PT, R17, 0x3, RZ ;  /* 0x0000000311117810 */ /* 0x000fca0007ffe0ff */
[----:B------:R-:W-:-:S04]  /*1730*/  IMAD.WIDE.U32 R8, R17, 0x4, R8 ;  /* 0x0000000411087825 */ /* 0x000fc800078e0008 */
[----:B--2---:R-:W-:-:S05]  /*1740*/  FFMA R47, R0, UR5, R47 ;  /* 0x00000005002f7c23 */ /* 0x004fca000800002f */
[----:B------:R-:W-:Y:S04]  /*1750*/  STG.E desc[UR8][R2.64], R47 ;  /* 0x0000002f02007986 */ /* 0x000fe8000c101908 */
[----:B------:R-:W2:Y:S01]  /*1760*/  LDG.E R0, desc[UR8][R8.64] ;  /* 0x0000000808007981 */ /* 0x000ea2000c1e1900 */
[----:B------:R-:W-:-:S04]  /*1770*/  FMUL R49, R49, UR4 ;  /* 0x0000000431317c20 */ /* 0x000fc80008400000 */
[----:B--2---:R-:W-:-:S05]  /*1780*/  FFMA R49, R0, UR5, R49 ;  /* 0x0000000500317c23 */ /* 0x004fca0008000031 */
[----:B------:R-:W-:Y:S01]  /*1790*/  STG.E desc[UR8][R8.64], R49 ;  /* 0x0000003108007986 */ /* 0x000fe2000c101908 */
[----:B------:R-:W-:Y:S05]  /*17a0*/  EXIT ;  /* 0x000000000000794d */ /* 0x000fea0003800000 */
.L_x_3:
[----:B------:R-:W-:-:S00]  /*17b0*/  BRA `(.L_x_3) ;  /* 0xfffffffc00fc7947 */ /* 0x000fc0000383ffff */
[----:B------:R-:W-:-:S00]  /*17c0*/  NOP ;  /* 0x0000000000007918 */ /* 0x000fc00000000000 */
        /* <DEDUP_REMOVED lines=11> */
.L_x_4:


//--------------------- .nv.shared._Z9matrixMulPKfS0_Pfiiiff --------------------------
	.section	.nv.shared._Z9matrixMulPKfS0_Pfiiiff,"aw",@nobits
	.sectionflags	@""
	.align	4
.nv.shared._Z9matrixMulPKfS0_Pfiiiff:
	.zero		33792


//--------------------- .nv.shared.reserved.0     --------------------------
	.section	.nv.shared.reserved.0,"aw",@nobits
	.weak		__nv_reservedSMEM_offset_0_alias
	.size		__nv_reservedSMEM_offset_0_alias, 0, 64
	.other		__nv_reservedSMEM_offset_0_alias,@"STO_CUDA_RESERVED_SHARED STV_DEFAULT"
__nv_reservedSMEM_offset_0_alias:
	.zero		0
	.zero		64


//--------------------- .nv.constant0._Z9matrixMulPKfS0_Pfiiiff --------------------------
	.section	.nv.constant0._Z9matrixMulPKfS0_Pfiiiff,"a",@progbits
	.sectionflags	@""
	.align	4
.nv.constant0._Z9matrixMulPKfS0_Pfiiiff:
	.zero		940


//--------------------- SYMBOLS --------------------------

	.type		.nv.reservedSmem.offset0,@object
	.size		.nv.reservedSmem.offset0,0x4
	.type		.nv.reservedSmem.cap,@object
	.size		.nv.reservedSmem.cap,0x4
